// auto-generated by cutlass_sweep.gemm — config: {"arch": "sm_90", "cluster_m": 1, "cluster_n": 1, "dtype": "e4m3", "dtype_b": "e4m3", "layout": "nt", "stages": 0, "tile_k": 64, "tile_m": 128, "tile_n": 8}
#include "cutlass/cutlass.h"
#include "cutlass/gemm/collective/collective_builder.hpp"
#include "cutlass/gemm/device/gemm_universal_adapter.h"
#include "cutlass/gemm/kernel/gemm_universal.hpp"
#include "cutlass/epilogue/collective/collective_builder.hpp"

using ElemA = cutlass::float_e4m3_t;
using ElemB = cutlass::float_e4m3_t;
using ElemCD = cutlass::float_e4m3_t;
using Acc  = float;
using TileShape    = cute::Shape<cute::_128, cute::_8, cute::_64>;
using ClusterShape = cute::Shape<cute::_1, cute::_1, cute::_1>;

using CollectiveEpilogue = typename cutlass::epilogue::collective::CollectiveBuilder<
    cutlass::arch::Sm90, cutlass::arch::OpClassTensorOp,
    TileShape, ClusterShape,
    cutlass::epilogue::collective::EpilogueTileAuto,
    Acc, Acc,
    ElemCD, cutlass::layout::RowMajor, 128 / cutlass::sizeof_bits<ElemCD>::value,
    ElemCD, cutlass::layout::RowMajor, 128 / cutlass::sizeof_bits<ElemCD>::value,
    cutlass::epilogue::collective::EpilogueScheduleAuto
  >::CollectiveOp;

using CollectiveMainloop = typename cutlass::gemm::collective::CollectiveBuilder<
    cutlass::arch::Sm90, cutlass::arch::OpClassTensorOp,
    ElemA, cutlass::layout::RowMajor, 128 / cutlass::sizeof_bits<ElemA>::value,
    ElemB, cutlass::layout::ColumnMajor, 128 / cutlass::sizeof_bits<ElemB>::value,
    Acc,
    TileShape, ClusterShape,
    cutlass::gemm::collective::StageCountAutoCarveout<static_cast<int>(sizeof(typename CollectiveEpilogue::SharedStorage))>,
    cutlass::gemm::collective::KernelScheduleAuto
  >::CollectiveOp;

using GemmKernel = cutlass::gemm::kernel::GemmUniversal<
    cute::Shape<int,int,int,int>,
    CollectiveMainloop,
    CollectiveEpilogue
>;
using Gemm = cutlass::gemm::device::GemmUniversalAdapter<GemmKernel>;

// Force the device kernel symbol into the cubin without needing a host main.
auto* _anchor = &cutlass::device_kernel<GemmKernel>;


// ===== COMPILED SASS (sm_90a) =====

	.target	sm_90a

	.elftype	@"ET_EXEC"


//--------------------- .note.nv.tkinfo           --------------------------
	.section	.note.nv.tkinfo,"",@"SHT_NOTE"
	.sectionflags	@"SHF_NOTE_NV_TKINFO"
	.tkinfo
        /*0018*/ 	.word	0x00000002
        /*0030*/ 	.string	""
        /*0030*/ 	.string	"ptxas"
        /*0030*/ 	.string	"Cuda compilation tools, release 13.0, V13.0.88"
        /*0030*/ 	.string	"Build cuda_13.0.r13.0/compiler.36424714_0"
        /*0030*/ 	.string	"-arch sm_90a -m 64 "



//--------------------- .note.nv.cuinfo           --------------------------
	.section	.note.nv.cuinfo,"",@"SHT_NOTE"
	.sectionflags	@"SHF_NOTE_NV_CUINFO"
        /*0018*/ 	.short	0x0002
        /*001a*/ 	.short	0x005a
        /*001c*/ 	.short	0x0082
	.zero		2


//--------------------- .nv.info                  --------------------------
	.section	.nv.info,"",@"SHT_CUDA_INFO"
	.align	4


	//----- nvinfo : EIATTR_REGCOUNT
	.align		4
        /*0000*/ 	.byte	0x04, 0x2f
        /*0002*/ 	.short	(.L_12 - .L_11)
	.align		4
.L_11:
        /*0004*/ 	.word	index@(_ZN7cutlass13device_kernelINS_4gemm6kernel13GemmUniversalIN4cute5tupleIJiiiiEEENS1_10collective13CollectiveMmaINS1_37MainloopSm90TmaGmmaWarpSpecializedFP8ILi26ENS5_IJNS4_1CILi1EEESB_SB_EEENS1_35KernelTmaWarpSpecializedCooperativeEEENS5_IJNSA_ILi128EEENSA_ILi8EEENSA_ILi64EEEEEENS_12float_e4m3_tENS5_IJlSB_lEEESJ_SK_NS4_8TiledMMAINS4_8MMA_AtomIJNS4_4SM904GMMA29MMA_64x8x32_F32E4M3E4M3_SS_TNILNSO_7ScaleInE1ELSQ_1EEEEEENS4_6LayoutINS5_IJNSA_ILi2EEESB_SB_EEENS5_IJSB_NSA_ILi0EEESW_EEEEENS5_IJNS4_10UnderscoreESZ_SZ_EEEEENS4_13SM90_TMA_LOADENS4_14ComposedLayoutINS4_7SwizzleILi2ELi4ELi3EEENS4_18smem_ptr_flag_bitsILi8EEENST_INS5_IJSG_SH_EEENS5_IJSH_SB_EEEEEEEvNS4_8identityES12_S1B_vS1C_EENS_8epilogue10collective6detail29Sm90TmaWarpSpecializedAdapterINS1F_15DefaultEpilogueISJ_SK_SK_NS1E_6thread17LinearCombinationISJ_Li1EffLNS1J_9ScaleType4KindE0ELNS_15FloatRoundStyleE2ESJ_EENS1_15EpilogueDefaultEEEEEvvEEEEvNT_6ParamsE)
        /*0008*/ 	.word	0x000000a8


	//----- nvinfo : EIATTR_FRAME_SIZE
	.align		4
.L_12:
        /*000c*/ 	.byte	0x04, 0x11
        /*000e*/ 	.short	(.L_14 - .L_13)
	.align		4
.L_13:
        /*0010*/ 	.word	index@(_ZN7cutlass13device_kernelINS_4gemm6kernel13GemmUniversalIN4cute5tupleIJiiiiEEENS1_10collective13CollectiveMmaINS1_37MainloopSm90TmaGmmaWarpSpecializedFP8ILi26ENS5_IJNS4_1CILi1EEESB_SB_EEENS1_35KernelTmaWarpSpecializedCooperativeEEENS5_IJNSA_ILi128EEENSA_ILi8EEENSA_ILi64EEEEEENS_12float_e4m3_tENS5_IJlSB_lEEESJ_SK_NS4_8TiledMMAINS4_8MMA_AtomIJNS4_4SM904GMMA29MMA_64x8x32_F32E4M3E4M3_SS_TNILNSO_7ScaleInE1ELSQ_1EEEEEENS4_6LayoutINS5_IJNSA_ILi2EEESB_SB_EEENS5_IJSB_NSA_ILi0EEESW_EEEEENS5_IJNS4_10UnderscoreESZ_SZ_EEEEENS4_13SM90_TMA_LOADENS4_14ComposedLayoutINS4_7SwizzleILi2ELi4ELi3EEENS4_18smem_ptr_flag_bitsILi8EEENST_INS5_IJSG_SH_EEENS5_IJSH_SB_EEEEEEEvNS4_8identityES12_S1B_vS1C_EENS_8epilogue10collective6detail29Sm90TmaWarpSpecializedAdapterINS1F_15DefaultEpilogueISJ_SK_SK_NS1E_6thread17LinearCombinationISJ_Li1EffLNS1J_9ScaleType4KindE0ELNS_15FloatRoundStyleE2ESJ_EENS1_15EpilogueDefaultEEEEEvvEEEEvNT_6ParamsE)
        /*0014*/ 	.word	0x00000000


	//----- nvinfo : EIATTR_MIN_STACK_SIZE
	.align		4
.L_14:
        /*0018*/ 	.byte	0x04, 0x12
        /*001a*/ 	.short	(.L_16 - .L_15)
	.align		4
.L_15:
        /*001c*/ 	.word	index@(_ZN7cutlass13device_kernelINS_4gemm6kernel13GemmUniversalIN4cute5tupleIJiiiiEEENS1_10collective13CollectiveMmaINS1_37MainloopSm90TmaGmmaWarpSpecializedFP8ILi26ENS5_IJNS4_1CILi1EEESB_SB_EEENS1_35KernelTmaWarpSpecializedCooperativeEEENS5_IJNSA_ILi128EEENSA_ILi8EEENSA_ILi64EEEEEENS_12float_e4m3_tENS5_IJlSB_lEEESJ_SK_NS4_8TiledMMAINS4_8MMA_AtomIJNS4_4SM904GMMA29MMA_64x8x32_F32E4M3E4M3_SS_TNILNSO_7ScaleInE1ELSQ_1EEEEEENS4_6LayoutINS5_IJNSA_ILi2EEESB_SB_EEENS5_IJSB_NSA_ILi0EEESW_EEEEENS5_IJNS4_10UnderscoreESZ_SZ_EEEEENS4_13SM90_TMA_LOADENS4_14ComposedLayoutINS4_7SwizzleILi2ELi4ELi3EEENS4_18smem_ptr_flag_bitsILi8EEENST_INS5_IJSG_SH_EEENS5_IJSH_SB_EEEEEEEvNS4_8identityES12_S1B_vS1C_EENS_8epilogue10collective6detail29Sm90TmaWarpSpecializedAdapterINS1F_15DefaultEpilogueISJ_SK_SK_NS1E_6thread17LinearCombinationISJ_Li1EffLNS1J_9ScaleType4KindE0ELNS_15FloatRoundStyleE2ESJ_EENS1_15EpilogueDefaultEEEEEvvEEEEvNT_6ParamsE)
        /*0020*/ 	.word	0x00000000
.L_16:


//--------------------- .nv.compat                --------------------------
	.section	.nv.compat,"",@"SHT_CUDA_COMPAT_INFO"
	.align	4
        /*0000*/ 	.byte	0x02, 0x09, 0x01, 0x00, 0x02, 0x02, 0x04, 0x00, 0x02, 0x05, 0x05, 0x00, 0x03, 0x07, 0x01, 0x01
        /*0010*/ 	.byte	0x02, 0x03, 0x01, 0x00, 0x02, 0x06, 0x01, 0x00, 0x04, 0x0b, 0x08, 0x00, 0x00, 0x00, 0x00, 0x00
        /*0020*/ 	.byte	0x00, 0x00, 0x00, 0x00


//--------------------- .nv.info._ZN7cutlass13device_kernelINS_4gemm6kernel13GemmUniversalIN4cute5tupleIJiiiiEEENS1_10collective13CollectiveMmaINS1_37MainloopSm90TmaGmmaWarpSpecializedFP8ILi26ENS5_IJNS4_1CILi1EEESB_SB_EEENS1_35KernelTmaWarpSpecializedCooperativeEEENS5_IJNSA_ILi128EEENSA_ILi8EEENSA_ILi64EEEEEENS_12float_e4m3_tENS5_IJlSB_lEEESJ_SK_NS4_8TiledMMAINS4_8MMA_AtomIJNS4_4SM904GMMA29MMA_64x8x32_F32E4M3E4M3_SS_TNILNSO_7ScaleInE1ELSQ_1EEEEEENS4_6LayoutINS5_IJNSA_ILi2EEESB_SB_EEENS5_IJSB_NSA_ILi0EEESW_EEEEENS5_IJNS4_10UnderscoreESZ_SZ_EEEEENS4_13SM90_TMA_LOADENS4_14ComposedLayoutINS4_7SwizzleILi2ELi4ELi3EEENS4_18smem_ptr_flag_bitsILi8EEENST_INS5_IJSG_SH_EEENS5_IJSH_SB_EEEEEEEvNS4_8identityES12_S1B_vS1C_EENS_8epilogue10collective6detail29Sm90TmaWarpSpecializedAdapterINS1F_15DefaultEpilogueISJ_SK_SK_NS1E_6thread17LinearCombinationISJ_Li1EffLNS1J_9ScaleType4KindE0ELNS_15FloatRoundStyleE2ESJ_EENS1_15EpilogueDefaultEEEEEvvEEEEvNT_6ParamsE --------------------------
	.section	.nv.info._ZN7cutlass13device_kernelINS_4gemm6kernel13GemmUniversalIN4cute5tupleIJiiiiEEENS1_10collective13CollectiveMmaINS1_37MainloopSm90TmaGmmaWarpSpecializedFP8ILi26ENS5_IJNS4_1CILi1EEESB_SB_EEENS1_35KernelTmaWarpSpecializedCooperativeEEENS5_IJNSA_ILi128EEENSA_ILi8EEENSA_ILi64EEEEEENS_12float_e4m3_tENS5_IJlSB_lEEESJ_SK_NS4_8TiledMMAINS4_8MMA_AtomIJNS4_4SM904GMMA29MMA_64x8x32_F32E4M3E4M3_SS_TNILNSO_7ScaleInE1ELSQ_1EEEEEENS4_6LayoutINS5_IJNSA_ILi2EEESB_SB_EEENS5_IJSB_NSA_ILi0EEESW_EEEEENS5_IJNS4_10UnderscoreESZ_SZ_EEEEENS4_13SM90_TMA_LOADENS4_14ComposedLayoutINS4_7SwizzleILi2ELi4ELi3EEENS4_18smem_ptr_flag_bitsILi8EEENST_INS5_IJSG_SH_EEENS5_IJSH_SB_EEEEEEEvNS4_8identityES12_S1B_vS1C_EENS_8epilogue10collective6detail29Sm90TmaWarpSpecializedAdapterINS1F_15DefaultEpilogueISJ_SK_SK_NS1E_6thread17LinearCombinationISJ_Li1EffLNS1J_9ScaleType4KindE0ELNS_15FloatRoundStyleE2ESJ_EENS1_15EpilogueDefaultEEEEEvvEEEEvNT_6ParamsE,"",@"SHT_CUDA_INFO"
	.sectionflags	@""
	.align	4


	//----- nvinfo : EIATTR_CUDA_API_VERSION
	.align		4
        /*0000*/ 	.byte	0x04, 0x37
        /*0002*/ 	.short	(.L_18 - .L_17)
.L_17:
        /*0004*/ 	.word	0x00000082


	//----- nvinfo : EIATTR_KPARAM_INFO
	.align		4
.L_18:
        /*0008*/ 	.byte	0x04, 0x17
        /*000a*/ 	.short	(.L_20 - .L_19)
.L_19:
        /*000c*/ 	.word	0x00000000
        /*0010*/ 	.short	0x0000
        /*0012*/ 	.short	0x0070
        /*0014*/ 	.byte	0x00, 0xf0, 0x01, 0x10


	//----- nvinfo : EIATTR_SPARSE_MMA_MASK
	.align		4
.L_20:
        /*0018*/ 	.byte	0x03, 0x50
        /*001a*/ 	.short	0x0000


	//----- nvinfo : EIATTR_MAXREG_COUNT
	.align		4
        /*001c*/ 	.byte	0x03, 0x1b
        /*001e*/ 	.short	0x00a8


	//----- nvinfo : EIATTR_NUM_BARRIERS
	.align		4
        /*0020*/ 	.byte	0x02, 0x4c
        /*0022*/ 	.byte	0x01
	.zero		1


	//----- nvinfo : EIATTR_MERCURY_ISA_VERSION
	.align		4
        /*0024*/ 	.byte	0x03, 0x5f
        /*0026*/ 	.short	0x0101


	//----- nvinfo : EIATTR_INT_WARP_WIDE_INSTR_OFFSETS
	.align		4
        /*0028*/ 	.byte	0x04, 0x31
        /*002a*/ 	.short	(.L_22 - .L_21)


	//   ....[0]....
.L_21:
        /*002c*/ 	.word	0x000006b0


	//   ....[1]....
        /*0030*/ 	.word	0x000006c0


	//   ....[2]....
        /*0034*/ 	.word	0x000007c0


	//----- nvinfo : EIATTR_COOP_GROUP_MASK_REGIDS
	.align		4
.L_22:
        /*0038*/ 	.byte	0x04, 0x29
        /*003a*/ 	.short	(.L_24 - .L_23)


	//   ....[0]....
.L_23:
        /*003c*/ 	.word	0xffffffff


	//   ....[1]....
        /*0040*/ 	.word	0xffffffff


	//   ....[2]....
        /*0044*/ 	.word	0xffffffff


	//   ....[3]....
        /*0048*/ 	.word	0xffffffff


	//   ....[4]....
        /*004c*/ 	.word	0xffffffff


	//----- nvinfo : EIATTR_COOP_GROUP_INSTR_OFFSETS
	.align		4
.L_24:
        /*0050*/ 	.byte	0x04, 0x28
        /*0052*/ 	.short	(.L_26 - .L_25)


	//   ....[0]....
.L_25:
        /*0054*/ 	.word	0x00000060


	//   ....[1]....
        /*0058*/ 	.word	0x00000070


	//   ....[2]....
        /*005c*/ 	.word	0x00000130


	//   ....[3]....
        /*0060*/ 	.word	0x000005b0


	//   ....[4]....
        /*0064*/ 	.word	0x000012f0


	//----- nvinfo : EIATTR_REG_RECONFIG
	.align		4
.L_26:
        /*0068*/ 	.byte	0x01, 0x54
	.zero		2


	//----- nvinfo : EIATTR_MBARRIER_INSTR_OFFSETS
	.align		4
        /*006c*/ 	.byte	0x04, 0x39
        /*006e*/ 	.short	(.L_28 - .L_27)


	//   ....[0]....
.L_27:
        /*0070*/ 	.word	0x00000250
        /*0074*/ 	.word	0x000000ff
        /*0078*/ 	.word	0x00000000
        /*007c*/ 	.short	0x0100
        /*007e*/ 	.byte	0x08
	.zero		1


	//   ....[1]....
        /*0080*/ 	.word	0x00000260
        /*0084*/ 	.word	0x000000ff
        /*0088*/ 	.word	0x000000d0
        /*008c*/ 	.short	0x0100
        /*008e*/ 	.byte	0x08
	.zero		1


	//   ....[2]....
        /*0090*/ 	.word	0x00000270
        /*0094*/ 	.word	0x000000ff
        /*0098*/ 	.word	0x00000008
        /*009c*/ 	.short	0x0100
        /*009e*/ 	.byte	0x08
	.zero		1


	//   ....[3]....
        /*00a0*/ 	.word	0x00000280
        /*00a4*/ 	.word	0x000000ff
        /*00a8*/ 	.word	0x000000d8
        /*00ac*/ 	.short	0x0100
        /*00ae*/ 	.byte	0x08
	.zero		1


	//   ....[4]....
        /*00b0*/ 	.word	0x00000290
        /*00b4*/ 	.word	0x000000ff
        /*00b8*/ 	.word	0x00000010
        /*00bc*/ 	.short	0x0100
        /*00be*/ 	.byte	0x08
	.zero		1


	//   ....[5]....
        /*00c0*/ 	.word	0x000002a0
        /*00c4*/ 	.word	0x000000ff
        /*00c8*/ 	.word	0x000000e0
        /*00cc*/ 	.short	0x0100
        /*00ce*/ 	.byte	0x08
	.zero		1


	//   ....[6]....
        /*00d0*/ 	.word	0x000002b0
        /*00d4*/ 	.word	0x000000ff
        /*00d8*/ 	.word	0x00000018
        /*00dc*/ 	.short	0x0100
        /*00de*/ 	.byte	0x08
	.zero		1


	//   ....[7]....
        /*00e0*/ 	.word	0x000002c0
        /*00e4*/ 	.word	0x000000ff
        /*00e8*/ 	.word	0x000000e8
        /*00ec*/ 	.short	0x0100
        /*00ee*/ 	.byte	0x08
	.zero		1


	//   ....[8]....
        /*00f0*/ 	.word	0x000002d0
        /*00f4*/ 	.word	0x000000ff
        /*00f8*/ 	.word	0x00000020
        /*00fc*/ 	.short	0x0100
        /*00fe*/ 	.byte	0x08
	.zero		1


	//   ....[9]....
        /*0100*/ 	.word	0x000002e0
        /*0104*/ 	.word	0x000000ff
        /*0108*/ 	.word	0x000000f0
        /*010c*/ 	.short	0x0100
        /*010e*/ 	.byte	0x08
	.zero		1


	//   ....[10]....
        /*0110*/ 	.word	0x000002f0
        /*0114*/ 	.word	0x000000ff
        /*0118*/ 	.word	0x00000028
        /*011c*/ 	.short	0x0100
        /*011e*/ 	.byte	0x08
	.zero		1


	//   ....[11]....
        /*0120*/ 	.word	0x00000300
        /*0124*/ 	.word	0x000000ff
        /*0128*/ 	.word	0x000000f8
        /*012c*/ 	.short	0x0100
        /*012e*/ 	.byte	0x08
	.zero		1


	//   ....[12]....
        /*0130*/ 	.word	0x00000310
        /*0134*/ 	.word	0x000000ff
        /*0138*/ 	.word	0x00000030
        /*013c*/ 	.short	0x0100
        /*013e*/ 	.byte	0x08
	.zero		1


	//   ....[13]....
        /*0140*/ 	.word	0x00000320
        /*0144*/ 	.word	0x000000ff
        /*0148*/ 	.word	0x00000100
        /*014c*/ 	.short	0x0100
        /*014e*/ 	.byte	0x08
	.zero		1


	//   ....[14]....
        /*0150*/ 	.word	0x00000330
        /*0154*/ 	.word	0x000000ff
        /*0158*/ 	.word	0x00000038
        /*015c*/ 	.short	0x0100
        /*015e*/ 	.byte	0x08
	.zero		1


	//   ....[15]....
        /*0160*/ 	.word	0x00000340
        /*0164*/ 	.word	0x000000ff
        /*0168*/ 	.word	0x00000108
        /*016c*/ 	.short	0x0100
        /*016e*/ 	.byte	0x08
	.zero		1


	//   ....[16]....
        /*0170*/ 	.word	0x00000350
        /*0174*/ 	.word	0x000000ff
        /*0178*/ 	.word	0x00000040
        /*017c*/ 	.short	0x0100
        /*017e*/ 	.byte	0x08
	.zero		1


	//   ....[17]....
        /*0180*/ 	.word	0x00000360
        /*0184*/ 	.word	0x000000ff
        /*0188*/ 	.word	0x00000110
        /*018c*/ 	.short	0x0100
        /*018e*/ 	.byte	0x08
	.zero		1


	//   ....[18]....
        /*0190*/ 	.word	0x00000370
        /*0194*/ 	.word	0x000000ff
        /*0198*/ 	.word	0x00000048
        /*019c*/ 	.short	0x0100
        /*019e*/ 	.byte	0x08
	.zero		1


	//   ....[19]....
        /*01a0*/ 	.word	0x00000380
        /*01a4*/ 	.word	0x000000ff
        /*01a8*/ 	.word	0x00000118
        /*01ac*/ 	.short	0x0100
        /*01ae*/ 	.byte	0x08
	.zero		1


	//   ....[20]....
        /*01b0*/ 	.word	0x00000390
        /*01b4*/ 	.word	0x000000ff
        /*01b8*/ 	.word	0x00000050
        /*01bc*/ 	.short	0x0100
        /*01be*/ 	.byte	0x08
	.zero		1


	//   ....[21]....
        /*01c0*/ 	.word	0x000003a0
        /*01c4*/ 	.word	0x000000ff
        /*01c8*/ 	.word	0x00000120
        /*01cc*/ 	.short	0x0100
        /*01ce*/ 	.byte	0x08
	.zero		1


	//   ....[22]....
        /*01d0*/ 	.word	0x000003b0
        /*01d4*/ 	.word	0x000000ff
        /*01d8*/ 	.word	0x00000058
        /*01dc*/ 	.short	0x0100
        /*01de*/ 	.byte	0x08
	.zero		1


	//   ....[23]....
        /*01e0*/ 	.word	0x000003c0
        /*01e4*/ 	.word	0x000000ff
        /*01e8*/ 	.word	0x00000128
        /*01ec*/ 	.short	0x0100
        /*01ee*/ 	.byte	0x08
	.zero		1


	//   ....[24]....
        /*01f0*/ 	.word	0x000003d0
        /*01f4*/ 	.word	0x000000ff
        /*01f8*/ 	.word	0x00000060
        /*01fc*/ 	.short	0x0100
        /*01fe*/ 	.byte	0x08
	.zero		1


	//   ....[25]....
        /*0200*/ 	.word	0x000003e0
        /*0204*/ 	.word	0x000000ff
        /*0208*/ 	.word	0x00000130
        /*020c*/ 	.short	0x0100
        /*020e*/ 	.byte	0x08
	.zero		1


	//   ....[26]....
        /*0210*/ 	.word	0x000003f0
        /*0214*/ 	.word	0x000000ff
        /*0218*/ 	.word	0x00000068
        /*021c*/ 	.short	0x0100
        /*021e*/ 	.byte	0x08
	.zero		1


	//   ....[27]....
        /*0220*/ 	.word	0x00000400
        /*0224*/ 	.word	0x000000ff
        /*0228*/ 	.word	0x00000138
        /*022c*/ 	.short	0x0100
        /*022e*/ 	.byte	0x08
	.zero		1


	//   ....[28]....
        /*0230*/ 	.word	0x00000410
        /*0234*/ 	.word	0x000000ff
        /*0238*/ 	.word	0x00000070
        /*023c*/ 	.short	0x0100
        /*023e*/ 	.byte	0x08
	.zero		1


	//   ....[29]....
        /*0240*/ 	.word	0x00000420
        /*0244*/ 	.word	0x000000ff
        /*0248*/ 	.word	0x00000140
        /*024c*/ 	.short	0x0100
        /*024e*/ 	.byte	0x08
	.zero		1


	//   ....[30]....
        /*0250*/ 	.word	0x00000430
        /*0254*/ 	.word	0x000000ff
        /*0258*/ 	.word	0x00000078
        /*025c*/ 	.short	0x0100
        /*025e*/ 	.byte	0x08
	.zero		1


	//   ....[31]....
        /*0260*/ 	.word	0x00000440
        /*0264*/ 	.word	0x000000ff
        /*0268*/ 	.word	0x00000148
        /*026c*/ 	.short	0x0100
        /*026e*/ 	.byte	0x08
	.zero		1


	//   ....[32]....
        /*0270*/ 	.word	0x00000450
        /*0274*/ 	.word	0x000000ff
        /*0278*/ 	.word	0x00000080
        /*027c*/ 	.short	0x0100
        /*027e*/ 	.byte	0x08
	.zero		1


	//   ....[33]....
        /*0280*/ 	.word	0x00000460
        /*0284*/ 	.word	0x000000ff
        /*0288*/ 	.word	0x00000150
        /*028c*/ 	.short	0x0100
        /*028e*/ 	.byte	0x08
	.zero		1


	//   ....[34]....
        /*0290*/ 	.word	0x00000470
        /*0294*/ 	.word	0x000000ff
        /*0298*/ 	.word	0x00000088
        /*029c*/ 	.short	0x0100
        /*029e*/ 	.byte	0x08
	.zero		1


	//   ....[35]....
        /*02a0*/ 	.word	0x00000480
        /*02a4*/ 	.word	0x000000ff
        /*02a8*/ 	.word	0x00000158
        /*02ac*/ 	.short	0x0100
        /*02ae*/ 	.byte	0x08
	.zero		1


	//   ....[36]....
        /*02b0*/ 	.word	0x00000490
        /*02b4*/ 	.word	0x000000ff
        /*02b8*/ 	.word	0x00000090
        /*02bc*/ 	.short	0x0100
        /*02be*/ 	.byte	0x08
	.zero		1


	//   ....[37]....
        /*02c0*/ 	.word	0x000004a0
        /*02c4*/ 	.word	0x000000ff
        /*02c8*/ 	.word	0x00000160
        /*02cc*/ 	.short	0x0100
        /*02ce*/ 	.byte	0x08
	.zero		1


	//   ....[38]....
        /*02d0*/ 	.word	0x000004b0
        /*02d4*/ 	.word	0x000000ff
        /*02d8*/ 	.word	0x00000098
        /*02dc*/ 	.short	0x0100
        /*02de*/ 	.byte	0x08
	.zero		1


	//   ....[39]....
        /*02e0*/ 	.word	0x000004c0
        /*02e4*/ 	.word	0x000000ff
        /*02e8*/ 	.word	0x00000168
        /*02ec*/ 	.short	0x0100
        /*02ee*/ 	.byte	0x08
	.zero		1


	//   ....[40]....
        /*02f0*/ 	.word	0x000004d0
        /*02f4*/ 	.word	0x000000ff
        /*02f8*/ 	.word	0x000000a0
        /*02fc*/ 	.short	0x0100
        /*02fe*/ 	.byte	0x08
	.zero		1


	//   ....[41]....
        /*0300*/ 	.word	0x000004e0
        /*0304*/ 	.word	0x000000ff
        /*0308*/ 	.word	0x00000170
        /*030c*/ 	.short	0x0100
        /*030e*/ 	.byte	0x08
	.zero		1


	//   ....[42]....
        /*0310*/ 	.word	0x000004f0
        /*0314*/ 	.word	0x000000ff
        /*0318*/ 	.word	0x000000a8
        /*031c*/ 	.short	0x0100
        /*031e*/ 	.byte	0x08
	.zero		1


	//   ....[43]....
        /*0320*/ 	.word	0x00000500
        /*0324*/ 	.word	0x000000ff
        /*0328*/ 	.word	0x00000178
        /*032c*/ 	.short	0x0100
        /*032e*/ 	.byte	0x08
	.zero		1


	//   ....[44]....
        /*0330*/ 	.word	0x00000510
        /*0334*/ 	.word	0x000000ff
        /*0338*/ 	.word	0x000000b0
        /*033c*/ 	.short	0x0100
        /*033e*/ 	.byte	0x08
	.zero		1


	//   ....[45]....
        /*0340*/ 	.word	0x00000520
        /*0344*/ 	.word	0x000000ff
        /*0348*/ 	.word	0x00000180
        /*034c*/ 	.short	0x0100
        /*034e*/ 	.byte	0x08
	.zero		1


	//   ....[46]....
        /*0350*/ 	.word	0x00000530
        /*0354*/ 	.word	0x000000ff
        /*0358*/ 	.word	0x000000b8
        /*035c*/ 	.short	0x0100
        /*035e*/ 	.byte	0x08
	.zero		1


	//   ....[47]....
        /*0360*/ 	.word	0x00000540
        /*0364*/ 	.word	0x000000ff
        /*0368*/ 	.word	0x00000188
        /*036c*/ 	.short	0x0100
        /*036e*/ 	.byte	0x08
	.zero		1


	//   ....[48]....
        /*0370*/ 	.word	0x00000550
        /*0374*/ 	.word	0x000000ff
        /*0378*/ 	.word	0x000000c0
        /*037c*/ 	.short	0x0100
        /*037e*/ 	.byte	0x08
	.zero		1


	//   ....[49]....
        /*0380*/ 	.word	0x00000560
        /*0384*/ 	.word	0x000000ff
        /*0388*/ 	.word	0x00000190
        /*038c*/ 	.short	0x0100
        /*038e*/ 	.byte	0x08
	.zero		1


	//   ....[50]....
        /*0390*/ 	.word	0x00000570
        /*0394*/ 	.word	0x000000ff
        /*0398*/ 	.word	0x000000c8
        /*039c*/ 	.short	0x0100
        /*039e*/ 	.byte	0x08
	.zero		1


	//   ....[51]....
        /*03a0*/ 	.word	0x00000580
        /*03a4*/ 	.word	0x000000ff
        /*03a8*/ 	.word	0x00000198
        /*03ac*/ 	.short	0x0100
        /*03ae*/ 	.byte	0x08
	.zero		1


	//   ....[52]....
        /*03b0*/ 	.word	0x00000830
        /*03b4*/ 	.word	0x000000ff
        /*03b8*/ 	.word	0x000001b0
        /*03bc*/ 	.short	0x0100
        /*03be*/ 	.byte	0x06
	.zero		1


	//   ....[53]....
        /*03c0*/ 	.word	0x000008a0
        /*03c4*/ 	.word	0x000000ff
        /*03c8*/ 	.word	0x000001b8
        /*03cc*/ 	.short	0x0100
        /*03ce*/ 	.byte	0x06
	.zero		1


	//   ....[54]....
        /*03d0*/ 	.word	0x00001460
        /*03d4*/ 	.word	0x000000ff
        /*03d8*/ 	.word	0x00000000
        /*03dc*/ 	.short	0x010a
        /*03de*/ 	.byte	0x06
	.zero		1


	//   ....[55]....
        /*03e0*/ 	.word	0x000014a0
        /*03e4*/ 	.word	0x000000ff
        /*03e8*/ 	.word	0x00000000
        /*03ec*/ 	.short	0x010a
        /*03ee*/ 	.byte	0x06
	.zero		1


	//   ....[56]....
        /*03f0*/ 	.word	0x00001810
        /*03f4*/ 	.word	0x000000ff
        /*03f8*/ 	.word	0x00000000
        /*03fc*/ 	.short	0x010a
        /*03fe*/ 	.byte	0x0c
	.zero		1


	//   ....[57]....
        /*0400*/ 	.word	0x00001850
        /*0404*/ 	.word	0x000000ff
        /*0408*/ 	.word	0x00000000
        /*040c*/ 	.short	0x010a
        /*040e*/ 	.byte	0x0c
	.zero		1


	//   ....[58]....
        /*0410*/ 	.word	0x00001ab0
        /*0414*/ 	.word	0x000000ff
        /*0418*/ 	.word	0x00000000
        /*041c*/ 	.short	0x0101
        /*041e*/ 	.byte	0x08
	.zero		1


	//   ....[59]....
        /*0420*/ 	.word	0x00001d40
        /*0424*/ 	.word	0x000000ff
        /*0428*/ 	.word	0x00000000
        /*042c*/ 	.short	0x0101
        /*042e*/ 	.byte	0x08
	.zero		1


	//   ....[60]....
        /*0430*/ 	.word	0x000037c0
        /*0434*/ 	.word	0x0000000e
        /*0438*/ 	.word	0x000000d0
        /*043c*/ 	.short	0x010a
        /*043e*/ 	.byte	0x3f
	.zero		1


	//   ....[61]....
        /*0440*/ 	.word	0x00003b50
        /*0444*/ 	.word	0x00000005
        /*0448*/ 	.word	0x000001b8
        /*044c*/ 	.short	0x0101
        /*044e*/ 	.byte	0x3f
	.zero		1


	//   ....[62]....
        /*0450*/ 	.word	0x00004280
        /*0454*/ 	.word	0x00000005
        /*0458*/ 	.word	0x00000000
        /*045c*/ 	.short	0x010a
        /*045e*/ 	.byte	0x3f
	.zero		1


	//   ....[63]....
        /*0460*/ 	.word	0x00004300
        /*0464*/ 	.word	0x00000007
        /*0468*/ 	.word	0x00000000
        /*046c*/ 	.short	0x010a
        /*046e*/ 	.byte	0x3f
	.zero		1


	//   ....[64]....
        /*0470*/ 	.word	0x00004390
        /*0474*/ 	.word	0x00000006
        /*0478*/ 	.word	0x00000000
        /*047c*/ 	.short	0x010a
        /*047e*/ 	.byte	0x3f
	.zero		1


	//   ....[65]....
        /*0480*/ 	.word	0x00004420
        /*0484*/ 	.word	0x00000009
        /*0488*/ 	.word	0x00000000
        /*048c*/ 	.short	0x010a
        /*048e*/ 	.byte	0x3f
	.zero		1


	//   ....[66]....
        /*0490*/ 	.word	0x000044b0
        /*0494*/ 	.word	0x00000006
        /*0498*/ 	.word	0x00000000
        /*049c*/ 	.short	0x010a
        /*049e*/ 	.byte	0x3f
	.zero		1


	//   ....[67]....
        /*04a0*/ 	.word	0x00004540
        /*04a4*/ 	.word	0x00000009
        /*04a8*/ 	.word	0x00000000
        /*04ac*/ 	.short	0x010a
        /*04ae*/ 	.byte	0x3f
	.zero		1


	//   ....[68]....
        /*04b0*/ 	.word	0x000045d0
        /*04b4*/ 	.word	0x00000006
        /*04b8*/ 	.word	0x00000000
        /*04bc*/ 	.short	0x010a
        /*04be*/ 	.byte	0x3f
	.zero		1


	//   ....[69]....
        /*04c0*/ 	.word	0x00004660
        /*04c4*/ 	.word	0x00000009
        /*04c8*/ 	.word	0x00000000
        /*04cc*/ 	.short	0x010a
        /*04ce*/ 	.byte	0x3f
	.zero		1


	//   ....[70]....
        /*04d0*/ 	.word	0x000046f0
        /*04d4*/ 	.word	0x00000006
        /*04d8*/ 	.word	0x00000000
        /*04dc*/ 	.short	0x010a
        /*04de*/ 	.byte	0x3f
	.zero		1


	//   ....[71]....
        /*04e0*/ 	.word	0x00004780
        /*04e4*/ 	.word	0x00000009
        /*04e8*/ 	.word	0x00000000
        /*04ec*/ 	.short	0x010a
        /*04ee*/ 	.byte	0x3f
	.zero		1


	//   ....[72]....
        /*04f0*/ 	.word	0x00004810
        /*04f4*/ 	.word	0x00000006
        /*04f8*/ 	.word	0x00000000
        /*04fc*/ 	.short	0x010a
        /*04fe*/ 	.byte	0x3f
	.zero		1


	//   ....[73]....
        /*0500*/ 	.word	0x000048a0
        /*0504*/ 	.word	0x00000009
        /*0508*/ 	.word	0x00000000
        /*050c*/ 	.short	0x010a
        /*050e*/ 	.byte	0x3f
	.zero		1


	//   ....[74]....
        /*0510*/ 	.word	0x00004930
        /*0514*/ 	.word	0x00000006
        /*0518*/ 	.word	0x00000000
        /*051c*/ 	.short	0x010a
        /*051e*/ 	.byte	0x3f
	.zero		1


	//   ....[75]....
        /*0520*/ 	.word	0x000049c0
        /*0524*/ 	.word	0x00000009
        /*0528*/ 	.word	0x00000000
        /*052c*/ 	.short	0x010a
        /*052e*/ 	.byte	0x3f
	.zero		1


	//   ....[76]....
        /*0530*/ 	.word	0x00004a50
        /*0534*/ 	.word	0x00000006
        /*0538*/ 	.word	0x00000000
        /*053c*/ 	.short	0x010a
        /*053e*/ 	.byte	0x3f
	.zero		1


	//   ....[77]....
        /*0540*/ 	.word	0x00004ae0
        /*0544*/ 	.word	0x00000009
        /*0548*/ 	.word	0x00000000
        /*054c*/ 	.short	0x010a
        /*054e*/ 	.byte	0x3f
	.zero		1


	//   ....[78]....
        /*0550*/ 	.word	0x00004b70
        /*0554*/ 	.word	0x00000006
        /*0558*/ 	.word	0x00000000
        /*055c*/ 	.short	0x010a
        /*055e*/ 	.byte	0x3f
	.zero		1


	//   ....[79]....
        /*0560*/ 	.word	0x00004c00
        /*0564*/ 	.word	0x00000009
        /*0568*/ 	.word	0x00000000
        /*056c*/ 	.short	0x010a
        /*056e*/ 	.byte	0x3f
	.zero		1


	//   ....[80]....
        /*0570*/ 	.word	0x00004c90
        /*0574*/ 	.word	0x00000006
        /*0578*/ 	.word	0x00000000
        /*057c*/ 	.short	0x010a
        /*057e*/ 	.byte	0x3f
	.zero		1


	//   ....[81]....
        /*0580*/ 	.word	0x00004d20
        /*0584*/ 	.word	0x00000009
        /*0588*/ 	.word	0x00000000
        /*058c*/ 	.short	0x010a
        /*058e*/ 	.byte	0x3f
	.zero		1


	//   ....[82]....
        /*0590*/ 	.word	0x00004db0
        /*0594*/ 	.word	0x00000006
        /*0598*/ 	.word	0x00000000
        /*059c*/ 	.short	0x010a
        /*059e*/ 	.byte	0x3f
	.zero		1


	//   ....[83]....
        /*05a0*/ 	.word	0x00004e40
        /*05a4*/ 	.word	0x00000009
        /*05a8*/ 	.word	0x00000000
        /*05ac*/ 	.short	0x010a
        /*05ae*/ 	.byte	0x3f
	.zero		1


	//   ....[84]....
        /*05b0*/ 	.word	0x00004ed0
        /*05b4*/ 	.word	0x00000006
        /*05b8*/ 	.word	0x00000000
        /*05bc*/ 	.short	0x010a
        /*05be*/ 	.byte	0x3f
	.zero		1


	//   ....[85]....
        /*05c0*/ 	.word	0x00004f60
        /*05c4*/ 	.word	0x00000009
        /*05c8*/ 	.word	0x00000000
        /*05cc*/ 	.short	0x010a
        /*05ce*/ 	.byte	0x3f
	.zero		1


	//   ....[86]....
        /*05d0*/ 	.word	0x00004ff0
        /*05d4*/ 	.word	0x00000006
        /*05d8*/ 	.word	0x00000000
        /*05dc*/ 	.short	0x010a
        /*05de*/ 	.byte	0x3f
	.zero		1


	//   ....[87]....
        /*05e0*/ 	.word	0x00005080
        /*05e4*/ 	.word	0x00000003
        /*05e8*/ 	.word	0x00000000
        /*05ec*/ 	.short	0x010a
        /*05ee*/ 	.byte	0x3f
	.zero		1


	//   ....[88]....
        /*05f0*/ 	.word	0x000050f0
        /*05f4*/ 	.word	0x00000005
        /*05f8*/ 	.word	0x00000000
        /*05fc*/ 	.short	0x010a
        /*05fe*/ 	.byte	0x3f
	.zero		1


	//   ....[89]....
        /*0600*/ 	.word	0x00005150
        /*0604*/ 	.word	0x00000006
        /*0608*/ 	.word	0x00000000
        /*060c*/ 	.short	0x010a
        /*060e*/ 	.byte	0x3f
	.zero		1


	//   ....[90]....
        /*0610*/ 	.word	0x00005220
        /*0614*/ 	.word	0x0000000e
        /*0618*/ 	.word	0x000000d0
        /*061c*/ 	.short	0x010a
        /*061e*/ 	.byte	0x3f
	.zero		1


	//   ....[91]....
        /*0620*/ 	.word	0x00005300
        /*0624*/ 	.word	0x00000005
        /*0628*/ 	.word	0x00000000
        /*062c*/ 	.short	0x010a
        /*062e*/ 	.byte	0x3f
	.zero		1


	//   ....[92]....
        /*0630*/ 	.word	0x00005350
        /*0634*/ 	.word	0x00000007
        /*0638*/ 	.word	0x00000000
        /*063c*/ 	.short	0x010a
        /*063e*/ 	.byte	0x3f
	.zero		1


	//   ....[93]....
        /*0640*/ 	.word	0x000053a0
        /*0644*/ 	.word	0x00000006
        /*0648*/ 	.word	0x00000000
        /*064c*/ 	.short	0x010a
        /*064e*/ 	.byte	0x3f
	.zero		1


	//   ....[94]....
        /*0650*/ 	.word	0x000053f0
        /*0654*/ 	.word	0x00000009
        /*0658*/ 	.word	0x00000000
        /*065c*/ 	.short	0x010a
        /*065e*/ 	.byte	0x3f
	.zero		1


	//   ....[95]....
        /*0660*/ 	.word	0x00005440
        /*0664*/ 	.word	0x00000006
        /*0668*/ 	.word	0x00000000
        /*066c*/ 	.short	0x010a
        /*066e*/ 	.byte	0x3f
	.zero		1


	//   ....[96]....
        /*0670*/ 	.word	0x00005490
        /*0674*/ 	.word	0x00000009
        /*0678*/ 	.word	0x00000000
        /*067c*/ 	.short	0x010a
        /*067e*/ 	.byte	0x3f
	.zero		1


	//   ....[97]....
        /*0680*/ 	.word	0x000054e0
        /*0684*/ 	.word	0x00000006
        /*0688*/ 	.word	0x00000000
        /*068c*/ 	.short	0x010a
        /*068e*/ 	.byte	0x3f
	.zero		1


	//   ....[98]....
        /*0690*/ 	.word	0x00005530
        /*0694*/ 	.word	0x00000009
        /*0698*/ 	.word	0x00000000
        /*069c*/ 	.short	0x010a
        /*069e*/ 	.byte	0x3f
	.zero		1


	//   ....[99]....
        /*06a0*/ 	.word	0x00005580
        /*06a4*/ 	.word	0x00000006
        /*06a8*/ 	.word	0x00000000
        /*06ac*/ 	.short	0x010a
        /*06ae*/ 	.byte	0x3f
	.zero		1


	//   ....[100]....
        /*06b0*/ 	.word	0x000055d0
        /*06b4*/ 	.word	0x00000009
        /*06b8*/ 	.word	0x00000000
        /*06bc*/ 	.short	0x010a
        /*06be*/ 	.byte	0x3f
	.zero		1


	//   ....[101]....
        /*06c0*/ 	.word	0x00005620
        /*06c4*/ 	.word	0x00000006
        /*06c8*/ 	.word	0x00000000
        /*06cc*/ 	.short	0x010a
        /*06ce*/ 	.byte	0x3f
	.zero		1


	//   ....[102]....
        /*06d0*/ 	.word	0x00005670
        /*06d4*/ 	.word	0x00000009
        /*06d8*/ 	.word	0x00000000
        /*06dc*/ 	.short	0x010a
        /*06de*/ 	.byte	0x3f
	.zero		1


	//   ....[103]....
        /*06e0*/ 	.word	0x000056c0
        /*06e4*/ 	.word	0x00000006
        /*06e8*/ 	.word	0x00000000
        /*06ec*/ 	.short	0x010a
        /*06ee*/ 	.byte	0x3f
	.zero		1


	//   ....[104]....
        /*06f0*/ 	.word	0x00005710
        /*06f4*/ 	.word	0x00000009
        /*06f8*/ 	.word	0x00000000
        /*06fc*/ 	.short	0x010a
        /*06fe*/ 	.byte	0x3f
	.zero		1


	//   ....[105]....
        /*0700*/ 	.word	0x00005760
        /*0704*/ 	.word	0x00000006
        /*0708*/ 	.word	0x00000000
        /*070c*/ 	.short	0x010a
        /*070e*/ 	.byte	0x3f
	.zero		1


	//   ....[106]....
        /*0710*/ 	.word	0x000057b0
        /*0714*/ 	.word	0x00000009
        /*0718*/ 	.word	0x00000000
        /*071c*/ 	.short	0x010a
        /*071e*/ 	.byte	0x3f
	.zero		1


	//   ....[107]....
        /*0720*/ 	.word	0x00005800
        /*0724*/ 	.word	0x00000006
        /*0728*/ 	.word	0x00000000
        /*072c*/ 	.short	0x010a
        /*072e*/ 	.byte	0x3f
	.zero		1


	//   ....[108]....
        /*0730*/ 	.word	0x00005850
        /*0734*/ 	.word	0x00000009
        /*0738*/ 	.word	0x00000000
        /*073c*/ 	.short	0x010a
        /*073e*/ 	.byte	0x3f
	.zero		1


	//   ....[109]....
        /*0740*/ 	.word	0x000058a0
        /*0744*/ 	.word	0x00000006
        /*0748*/ 	.word	0x00000000
        /*074c*/ 	.short	0x010a
        /*074e*/ 	.byte	0x3f
	.zero		1


	//   ....[110]....
        /*0750*/ 	.word	0x000058f0
        /*0754*/ 	.word	0x00000009
        /*0758*/ 	.word	0x00000000
        /*075c*/ 	.short	0x010a
        /*075e*/ 	.byte	0x3f
	.zero		1


	//   ....[111]....
        /*0760*/ 	.word	0x00005940
        /*0764*/ 	.word	0x00000006
        /*0768*/ 	.word	0x00000000
        /*076c*/ 	.short	0x010a
        /*076e*/ 	.byte	0x3f
	.zero		1


	//   ....[112]....
        /*0770*/ 	.word	0x00005990
        /*0774*/ 	.word	0x00000009
        /*0778*/ 	.word	0x00000000
        /*077c*/ 	.short	0x010a
        /*077e*/ 	.byte	0x3f
	.zero		1


	//   ....[113]....
        /*0780*/ 	.word	0x000059e0
        /*0784*/ 	.word	0x00000006
        /*0788*/ 	.word	0x00000000
        /*078c*/ 	.short	0x010a
        /*078e*/ 	.byte	0x3f
	.zero		1


	//   ....[114]....
        /*0790*/ 	.word	0x00005a30
        /*0794*/ 	.word	0x00000009
        /*0798*/ 	.word	0x00000000
        /*079c*/ 	.short	0x010a
        /*079e*/ 	.byte	0x3f
	.zero		1


	//   ....[115]....
        /*07a0*/ 	.word	0x00005a80
        /*07a4*/ 	.word	0x00000006
        /*07a8*/ 	.word	0x00000000
        /*07ac*/ 	.short	0x010a
        /*07ae*/ 	.byte	0x3f
	.zero		1


	//----- nvinfo : EIATTR_NUM_MBARRIERS
	.align		4
.L_28:
        /*07b0*/ 	.byte	0x03, 0x38
        /*07b2*/ 	.short	0x0036


	//----- nvinfo : EIATTR_EXIT_INSTR_OFFSETS
	.align		4
        /*07b4*/ 	.byte	0x04, 0x1c
        /*07b6*/ 	.short	(.L_30 - .L_29)


	//   ....[0]....
.L_29:
        /*07b8*/ 	.word	0x000008f0


	//   ....[1]....
        /*07bc*/ 	.word	0x000011c0


	//   ....[2]....
        /*07c0*/ 	.word	0x00002e20


	//   ....[3]....
        /*07c4*/ 	.word	0x00003460


	//   ....[4]....
        /*07c8*/ 	.word	0x000050d0


	//----- nvinfo : EIATTR_MAX_THREADS
	.align		4
.L_30:
        /*07cc*/ 	.byte	0x04, 0x05
        /*07ce*/ 	.short	(.L_32 - .L_31)
.L_31:
        /*07d0*/ 	.word	0x00000180
        /*07d4*/ 	.word	0x00000001
        /*07d8*/ 	.word	0x00000001


	//----- nvinfo : EIATTR_CRS_STACK_SIZE
	.align		4
.L_32:
        /*07dc*/ 	.byte	0x04, 0x1e
        /*07de*/ 	.short	(.L_34 - .L_33)
.L_33:
        /*07e0*/ 	.word	0x00000000


	//----- nvinfo : EIATTR_CBANK_PARAM_SIZE
	.align		4
.L_34:
        /*07e4*/ 	.byte	0x03, 0x19
        /*07e6*/ 	.short	0x0470


	//----- nvinfo : EIATTR_PARAM_CBANK
	.align		4
        /*07e8*/ 	.byte	0x04, 0x0a
        /*07ea*/ 	.short	(.L_36 - .L_35)
	.align		4
.L_35:
        /*07ec*/ 	.word	index@(.nv.constant0._ZN7cutlass13device_kernelINS_4gemm6kernel13GemmUniversalIN4cute5tupleIJiiiiEEENS1_10collective13CollectiveMmaINS1_37MainloopSm90TmaGmmaWarpSpecializedFP8ILi26ENS5_IJNS4_1CILi1EEESB_SB_EEENS1_35KernelTmaWarpSpecializedCooperativeEEENS5_IJNSA_ILi128EEENSA_ILi8EEENSA_ILi64EEEEEENS_12float_e4m3_tENS5_IJlSB_lEEESJ_SK_NS4_8TiledMMAINS4_8MMA_AtomIJNS4_4SM904GMMA29MMA_64x8x32_F32E4M3E4M3_SS_TNILNSO_7ScaleInE1ELSQ_1EEEEEENS4_6LayoutINS5_IJNSA_ILi2EEESB_SB_EEENS5_IJSB_NSA_ILi0EEESW_EEEEENS5_IJNS4_10UnderscoreESZ_SZ_EEEEENS4_13SM90_TMA_LOADENS4_14ComposedLayoutINS4_7SwizzleILi2ELi4ELi3EEENS4_18smem_ptr_flag_bitsILi8EEENST_INS5_IJSG_SH_EEENS5_IJSH_SB_EEEEEEEvNS4_8identityES12_S1B_vS1C_EENS_8epilogue10collective6detail29Sm90TmaWarpSpecializedAdapterINS1F_15DefaultEpilogueISJ_SK_SK_NS1E_6thread17LinearCombinationISJ_Li1EffLNS1J_9ScaleType4KindE0ELNS_15FloatRoundStyleE2ESJ_EENS1_15EpilogueDefaultEEEEEvvEEEEvNT_6ParamsE)
        /*07f0*/ 	.short	0x0210
        /*07f2*/ 	.short	0x0470


	//----- nvinfo : EIATTR_SW_WAR
	.align		4
.L_36:
        /*07f4*/ 	.byte	0x04, 0x36
        /*07f6*/ 	.short	(.L_38 - .L_37)
.L_37:
        /*07f8*/ 	.word	0x00000008
.L_38:


//--------------------- .nv.callgraph             --------------------------
	.section	.nv.callgraph,"",@"SHT_CUDA_CALLGRAPH"
	.align	4
	.sectionentsize	8
	.align		4
        /*0000*/ 	.word	0x00000000
	.align		4
        /*0004*/ 	.word	0xffffffff
	.align		4
        /*0008*/ 	.word	0x00000000
	.align		4
        /*000c*/ 	.word	0xfffffffe
	.align		4
        /*0010*/ 	.word	0x00000000
	.align		4
        /*0014*/ 	.word	0xfffffffd
	.align		4
        /*0018*/ 	.word	0x00000000
	.align		4
        /*001c*/ 	.word	0xfffffffc


//--------------------- .nv.constant4             --------------------------
	.section	.nv.constant4,"a",@progbits
	.align	8
	.align		8
.nv.constant4:
        /*0000*/ 	.dword	_ZN39_INTERNAL_2a374dd2_4_k_cu_4e3047f6_36824cuda3std3__45__cpo5beginE
	.align		8
        /*0008*/ 	.dword	_ZN39_INTERNAL_2a374dd2_4_k_cu_4e3047f6_36824cuda3std3__45__cpo3endE
	.align		8
        /*0010*/ 	.dword	_ZN39_INTERNAL_2a374dd2_4_k_cu_4e3047f6_36824cuda3std3__45__cpo6cbeginE
	.align		8
        /*0018*/ 	.dword	_ZN39_INTERNAL_2a374dd2_4_k_cu_4e3047f6_36824cuda3std3__45__cpo4cendE
	.align		8
        /*0020*/ 	.dword	_ZN39_INTERNAL_2a374dd2_4_k_cu_4e3047f6_36824cuda3std3__441_GLOBAL__N__2a374dd2_4_k_cu_4e3047f6_36826ignoreE
	.align		8
        /*0028*/ 	.dword	_ZN39_INTERNAL_2a374dd2_4_k_cu_4e3047f6_36824cuda3std3__419piecewise_constructE
	.align		8
        /*0030*/ 	.dword	_ZN39_INTERNAL_2a374dd2_4_k_cu_4e3047f6_36824cuda3std3__48in_placeE
	.align		8
        /*0038*/ 	.dword	_ZN39_INTERNAL_2a374dd2_4_k_cu_4e3047f6_36824cuda3std6ranges3__45__cpo4swapE
	.align		8
        /*0040*/ 	.dword	_ZN39_INTERNAL_2a374dd2_4_k_cu_4e3047f6_36824cuda3std6ranges3__45__cpo9iter_moveE
	.align		8
        /*0048*/ 	.dword	_ZN39_INTERNAL_2a374dd2_4_k_cu_4e3047f6_36824cute7productE
	.align		8
        /*0050*/ 	.dword	_ZN39_INTERNAL_2a374dd2_4_k_cu_4e3047f6_36824cute1_E


//--------------------- .text._ZN7cutlass13device_kernelINS_4gemm6kernel13GemmUniversalIN4cute5tupleIJiiiiEEENS1_10collective13CollectiveMmaINS1_37MainloopSm90TmaGmmaWarpSpecializedFP8ILi26ENS5_IJNS4_1CILi1EEESB_SB_EEENS1_35KernelTmaWarpSpecializedCooperativeEEENS5_IJNSA_ILi128EEENSA_ILi8EEENSA_ILi64EEEEEENS_12float_e4m3_tENS5_IJlSB_lEEESJ_SK_NS4_8TiledMMAINS4_8MMA_AtomIJNS4_4SM904GMMA29MMA_64x8x32_F32E4M3E4M3_SS_TNILNSO_7ScaleInE1ELSQ_1EEEEEENS4_6LayoutINS5_IJNSA_ILi2EEESB_SB_EEENS5_IJSB_NSA_ILi0EEESW_EEEEENS5_IJNS4_10UnderscoreESZ_SZ_EEEEENS4_13SM90_TMA_LOADENS4_14ComposedLayoutINS4_7SwizzleILi2ELi4ELi3EEENS4_18smem_ptr_flag_bitsILi8EEENST_INS5_IJSG_SH_EEENS5_IJSH_SB_EEEEEEEvNS4_8identityES12_S1B_vS1C_EENS_8epilogue10collective6detail29Sm90TmaWarpSpecializedAdapterINS1F_15DefaultEpilogueISJ_SK_SK_NS1E_6thread17LinearCombinationISJ_Li1EffLNS1J_9ScaleType4KindE0ELNS_15FloatRoundStyleE2ESJ_EENS1_15EpilogueDefaultEEEEEvvEEEEvNT_6ParamsE --------------------------
	.section	.text._ZN7cutlass13device_kernelINS_4gemm6kernel13GemmUniversalIN4cute5tupleIJiiiiEEENS1_10collective13CollectiveMmaINS1_37MainloopSm90TmaGmmaWarpSpecializedFP8ILi26ENS5_IJNS4_1CILi1EEESB_SB_EEENS1_35KernelTmaWarpSpecializedCooperativeEEENS5_IJNSA_ILi128EEENSA_ILi8EEENSA_ILi64EEEEEENS_12float_e4m3_tENS5_IJlSB_lEEESJ_SK_NS4_8TiledMMAINS4_8MMA_AtomIJNS4_4SM904GMMA29MMA_64x8x32_F32E4M3E4M3_SS_TNILNSO_7ScaleInE1ELSQ_1EEEEEENS4_6LayoutINS5_IJNSA_ILi2EEESB_SB_EEENS5_IJSB_NSA_ILi0EEESW_EEEEENS5_IJNS4_10UnderscoreESZ_SZ_EEEEENS4_13SM90_TMA_LOADENS4_14ComposedLayoutINS4_7SwizzleILi2ELi4ELi3EEENS4_18smem_ptr_flag_bitsILi8EEENST_INS5_IJSG_SH_EEENS5_IJSH_SB_EEEEEEEvNS4_8identityES12_S1B_vS1C_EENS_8epilogue10collective6detail29Sm90TmaWarpSpecializedAdapterINS1F_15DefaultEpilogueISJ_SK_SK_NS1E_6thread17LinearCombinationISJ_Li1EffLNS1J_9ScaleType4KindE0ELNS_15FloatRoundStyleE2ESJ_EENS1_15EpilogueDefaultEEEEEvvEEEEvNT_6ParamsE,"ax",@progbits
	.align	128
.text._ZN7cutlass13device_kernelINS_4gemm6kernel13GemmUniversalIN4cute5tupleIJiiiiEEENS1_10collective13CollectiveMmaINS1_37MainloopSm90TmaGmmaWarpSpecializedFP8ILi26ENS5_IJNS4_1CILi1EEESB_SB_EEENS1_35KernelTmaWarpSpecializedCooperativeEEENS5_IJNSA_ILi128EEENSA_ILi8EEENSA_ILi64EEEEEENS_12float_e4m3_tENS5_IJlSB_lEEESJ_SK_NS4_8TiledMMAINS4_8MMA_AtomIJNS4_4SM904GMMA29MMA_64x8x32_F32E4M3E4M3_SS_TNILNSO_7ScaleInE1ELSQ_1EEEEEENS4_6LayoutINS5_IJNSA_ILi2EEESB_SB_EEENS5_IJSB_NSA_ILi0EEESW_EEEEENS5_IJNS4_10UnderscoreESZ_SZ_EEEEENS4_13SM90_TMA_LOADENS4_14ComposedLayoutINS4_7SwizzleILi2ELi4ELi3EEENS4_18smem_ptr_flag_bitsILi8EEENST_INS5_IJSG_SH_EEENS5_IJSH_SB_EEEEEEEvNS4_8identityES12_S1B_vS1C_EENS_8epilogue10collective6detail29Sm90TmaWarpSpecializedAdapterINS1F_15DefaultEpilogueISJ_SK_SK_NS1E_6thread17LinearCombinationISJ_Li1EffLNS1J_9ScaleType4KindE0ELNS_15FloatRoundStyleE2ESJ_EENS1_15EpilogueDefaultEEEEEvvEEEEvNT_6ParamsE:
        .type           _ZN7cutlass13device_kernelINS_4gemm6kernel13GemmUniversalIN4cute5tupleIJiiiiEEENS1_10collective13CollectiveMmaINS1_37MainloopSm90TmaGmmaWarpSpecializedFP8ILi26ENS5_IJNS4_1CILi1EEESB_SB_EEENS1_35KernelTmaWarpSpecializedCooperativeEEENS5_IJNSA_ILi128EEENSA_ILi8EEENSA_ILi64EEEEEENS_12float_e4m3_tENS5_IJlSB_lEEESJ_SK_NS4_8TiledMMAINS4_8MMA_AtomIJNS4_4SM904GMMA29MMA_64x8x32_F32E4M3E4M3_SS_TNILNSO_7ScaleInE1ELSQ_1EEEEEENS4_6LayoutINS5_IJNSA_ILi2EEESB_SB_EEENS5_IJSB_NSA_ILi0EEESW_EEEEENS5_IJNS4_10UnderscoreESZ_SZ_EEEEENS4_13SM90_TMA_LOADENS4_14ComposedLayoutINS4_7SwizzleILi2ELi4ELi3EEENS4_18smem_ptr_flag_bitsILi8EEENST_INS5_IJSG_SH_EEENS5_IJSH_SB_EEEEEEEvNS4_8identityES12_S1B_vS1C_EENS_8epilogue10collective6detail29Sm90TmaWarpSpecializedAdapterINS1F_15DefaultEpilogueISJ_SK_SK_NS1E_6thread17LinearCombinationISJ_Li1EffLNS1J_9ScaleType4KindE0ELNS_15FloatRoundStyleE2ESJ_EENS1_15EpilogueDefaultEEEEEvvEEEEvNT_6ParamsE,@function
        .size           _ZN7cutlass13device_kernelINS_4gemm6kernel13GemmUniversalIN4cute5tupleIJiiiiEEENS1_10collective13CollectiveMmaINS1_37MainloopSm90TmaGmmaWarpSpecializedFP8ILi26ENS5_IJNS4_1CILi1EEESB_SB_EEENS1_35KernelTmaWarpSpecializedCooperativeEEENS5_IJNSA_ILi128EEENSA_ILi8EEENSA_ILi64EEEEEENS_12float_e4m3_tENS5_IJlSB_lEEESJ_SK_NS4_8TiledMMAINS4_8MMA_AtomIJNS4_4SM904GMMA29MMA_64x8x32_F32E4M3E4M3_SS_TNILNSO_7ScaleInE1ELSQ_1EEEEEENS4_6LayoutINS5_IJNSA_ILi2EEESB_SB_EEENS5_IJSB_NSA_ILi0EEESW_EEEEENS5_IJNS4_10UnderscoreESZ_SZ_EEEEENS4_13SM90_TMA_LOADENS4_14ComposedLayoutINS4_7SwizzleILi2ELi4ELi3EEENS4_18smem_ptr_flag_bitsILi8EEENST_INS5_IJSG_SH_EEENS5_IJSH_SB_EEEEEEEvNS4_8identityES12_S1B_vS1C_EENS_8epilogue10collective6detail29Sm90TmaWarpSpecializedAdapterINS1F_15DefaultEpilogueISJ_SK_SK_NS1E_6thread17LinearCombinationISJ_Li1EffLNS1J_9ScaleType4KindE0ELNS_15FloatRoundStyleE2ESJ_EENS1_15EpilogueDefaultEEEEEvvEEEEvNT_6ParamsE,(.L_x_126 - _ZN7cutlass13device_kernelINS_4gemm6kernel13GemmUniversalIN4cute5tupleIJiiiiEEENS1_10collective13CollectiveMmaINS1_37MainloopSm90TmaGmmaWarpSpecializedFP8ILi26ENS5_IJNS4_1CILi1EEESB_SB_EEENS1_35KernelTmaWarpSpecializedCooperativeEEENS5_IJNSA_ILi128EEENSA_ILi8EEENSA_ILi64EEEEEENS_12float_e4m3_tENS5_IJlSB_lEEESJ_SK_NS4_8TiledMMAINS4_8MMA_AtomIJNS4_4SM904GMMA29MMA_64x8x32_F32E4M3E4M3_SS_TNILNSO_7ScaleInE1ELSQ_1EEEEEENS4_6LayoutINS5_IJNSA_ILi2EEESB_SB_EEENS5_IJSB_NSA_ILi0EEESW_EEEEENS5_IJNS4_10UnderscoreESZ_SZ_EEEEENS4_13SM90_TMA_LOADENS4_14ComposedLayoutINS4_7SwizzleILi2ELi4ELi3EEENS4_18smem_ptr_flag_bitsILi8EEENST_INS5_IJSG_SH_EEENS5_IJSH_SB_EEEEEEEvNS4_8identityES12_S1B_vS1C_EENS_8epilogue10collective6detail29Sm90TmaWarpSpecializedAdapterINS1F_15DefaultEpilogueISJ_SK_SK_NS1E_6thread17LinearCombinationISJ_Li1EffLNS1J_9ScaleType4KindE0ELNS_15FloatRoundStyleE2ESJ_EENS1_15EpilogueDefaultEEEEEvvEEEEvNT_6ParamsE)
        .other          _ZN7cutlass13device_kernelINS_4gemm6kernel13GemmUniversalIN4cute5tupleIJiiiiEEENS1_10collective13CollectiveMmaINS1_37MainloopSm90TmaGmmaWarpSpecializedFP8ILi26ENS5_IJNS4_1CILi1EEESB_SB_EEENS1_35KernelTmaWarpSpecializedCooperativeEEENS5_IJNSA_ILi128EEENSA_ILi8EEENSA_ILi64EEEEEENS_12float_e4m3_tENS5_IJlSB_lEEESJ_SK_NS4_8TiledMMAINS4_8MMA_AtomIJNS4_4SM904GMMA29MMA_64x8x32_F32E4M3E4M3_SS_TNILNSO_7ScaleInE1ELSQ_1EEEEEENS4_6LayoutINS5_IJNSA_ILi2EEESB_SB_EEENS5_IJSB_NSA_ILi0EEESW_EEEEENS5_IJNS4_10UnderscoreESZ_SZ_EEEEENS4_13SM90_TMA_LOADENS4_14ComposedLayoutINS4_7SwizzleILi2ELi4ELi3EEENS4_18smem_ptr_flag_bitsILi8EEENST_INS5_IJSG_SH_EEENS5_IJSH_SB_EEEEEEEvNS4_8identityES12_S1B_vS1C_EENS_8epilogue10collective6detail29Sm90TmaWarpSpecializedAdapterINS1F_15DefaultEpilogueISJ_SK_SK_NS1E_6thread17LinearCombinationISJ_Li1EffLNS1J_9ScaleType4KindE0ELNS_15FloatRoundStyleE2ESJ_EENS1_15EpilogueDefaultEEEEEvvEEEEvNT_6ParamsE,@"STO_CUDA_ENTRY STV_DEFAULT"
_ZN7cutlass13device_kernelINS_4gemm6kernel13GemmUniversalIN4cute5tupleIJiiiiEEENS1_10collective13CollectiveMmaINS1_37MainloopSm90TmaGmmaWarpSpecializedFP8ILi26ENS5_IJNS4_1CILi1EEESB_SB_EEENS1_35KernelTmaWarpSpecializedCooperativeEEENS5_IJNSA_ILi128EEENSA_ILi8EEENSA_ILi64EEEEEENS_12float_e4m3_tENS5_IJlSB_lEEESJ_SK_NS4_8TiledMMAINS4_8MMA_AtomIJNS4_4SM904GMMA29MMA_64x8x32_F32E4M3E4M3_SS_TNILNSO_7ScaleInE1ELSQ_1EEEEEENS4_6LayoutINS5_IJNSA_ILi2EEESB_SB_EEENS5_IJSB_NSA_ILi0EEESW_EEEEENS5_IJNS4_10UnderscoreESZ_SZ_EEEEENS4_13SM90_TMA_LOADENS4_14ComposedLayoutINS4_7SwizzleILi2ELi4ELi3EEENS4_18smem_ptr_flag_bitsILi8EEENST_INS5_IJSG_SH_EEENS5_IJSH_SB_EEEEEEEvNS4_8identityES12_S1B_vS1C_EENS_8epilogue10collective6detail29Sm90TmaWarpSpecializedAdapterINS1F_15DefaultEpilogueISJ_SK_SK_NS1E_6thread17LinearCombinationISJ_Li1EffLNS1J_9ScaleType4KindE0ELNS_15FloatRoundStyleE2ESJ_EENS1_15EpilogueDefaultEEEEEvvEEEEvNT_6ParamsE:
[----:B------:R-:W-:Y:S01]  /*0000*/  LDC R1, c[0x0][0x28] ;  /* 0x00000a00ff017b82 */ /* 0x000fe20000000800 */
[----:B------:R-:W0:Y:S01]  /*0010*/  S2R R12, SR_TID.X ;  /* 0x00000000000c7919 */ /* 0x000e220000002100 */
[----:B------:R-:W-:Y:S01]  /*0020*/  ELECT P0, URZ, PT ;  /* 0x00000000003f782f */ /* 0x000fe20003800000 */
[----:B------:R-:W-:Y:S01]  /*0030*/  BSSY B0, `(.L_x_0) ;  /* 0x000000f000007945 */ /* 0x000fe20003800000 */
[--C-:B0-----:R-:W-:Y:S02]  /*0040*/  SHF.R.U32.HI R0, RZ, 0x5, R12.reuse ;  /* 0x00000005ff007819 */ /* 0x101fe4000001160c */
[----:B------:R-:W-:-:S03]  /*0050*/  SHF.R.U32.HI R3, RZ, 0x7, R12 ;  /* 0x00000007ff037819 */ /* 0x000fc6000001160c */
[----:B------:R-:W0:Y:S04]  /*0060*/  SHFL.IDX PT, R2, R0, RZ, 0x1f ;  /* 0x00001fff00027589 */ /* 0x000e2800000e0000 */
[----:B------:R1:W2:Y:S01]  /*0070*/  SHFL.IDX PT, R10, R3, RZ, 0x1f ;  /* 0x00001fff030a7589 */ /* 0x0002a200000e0000 */
[----:B0-----:R-:W-:-:S13]  /*0080*/  ISETP.NE.OR P0, PT, R2, RZ, !P0 ;  /* 0x000000ff0200720c */ /* 0x001fda0004705670 */
[----:B-12---:R-:W-:Y:S05]  /*0090*/  @P0 BRA `(.L_x_1) ;  /* 0x0000000000200947 */ /* 0x006fea0003800000 */
[----:B------:R-:W-:Y:S02]  /*00a0*/  ULDC.64 UR4, c[0x0][0x198] ;  /* 0x0000660000047ab9 */ /* 0x000fe40000000a00 */
[----:B------:R-:W-:Y:S02]  /*00b0*/  UIADD3 UR6, UP0, UR4, 0xf0, URZ ;  /* 0x000000f004067890 */ /* 0x000fe4000ff1e03f */
[----:B------:R-:W-:Y:S02]  /*00c0*/  UIADD3 UR4, UP1, UR4, 0x1f0, URZ ;  /* 0x000001f004047890 */ /* 0x000fe4000ff3e03f */
[----:B------:R-:W-:Y:S02]  /*00d0*/  UIADD3.X UR7, URZ, UR5, URZ, UP0, !UPT ;  /* 0x000000053f077290 */ /* 0x000fe400087fe43f */
[----:B------:R-:W-:-:S07]  /*00e0*/  UIADD3.X UR5, URZ, UR5, URZ, UP1, !UPT ;  /* 0x000000053f057290 */ /* 0x000fce0008ffe43f */
[----:B------:R0:W-:Y:S02]  /*00f0*/  UTMACCTL.PF [UR6] ;  /* 0x00000000060079b9 */ /* 0x0001e40008040000 */
[----:B------:R0:W-:Y:S02]  /*0100*/  UTMACCTL.PF [UR4] ;  /* 0x00000000040079b9 */ /* 0x0001e40008040000 */
[----:B0-----:R-:W-:Y:S01]  /*0110*/  NOP ;  /* 0x0000000000007918 */ /* 0x001fe20000000000 */
.L_x_1:
[----:B------:R-:W-:Y:S05]  /*0120*/  BSYNC B0 ;  /* 0x0000000000007941 */ /* 0x000fea0003800000 */
.L_x_0:
[----:B------:R-:W0:Y:S02]  /*0130*/  SHFL.IDX PT, R3, R0, RZ, 0x1f ;  /* 0x00001fff00037589 */ /* 0x000e2400000e0000 */
[----:B0-----:R-:W-:-:S13]  /*0140*/  ISETP.NE.AND P0, PT, R3, RZ, PT ;  /* 0x000000ff0300720c */ /* 0x001fda0003f05270 */
[----:B------:R-:W-:Y:S05]  /*0150*/  @P0 BRA `(.L_x_2) ;  /* 0x0000000400140947 */ /* 0x000fea0003800000 */
[----:B------:R-:W-:Y:S01]  /*0160*/  ELECT P0, URZ, PT ;  /* 0x00000000003f782f */ /* 0x000fe20003800000 */
[----:B------:R-:W-:-:S12]  /*0170*/  BSSY B0, `(.L_x_2) ;  /* 0x0000043000007945 */ /* 0x000fd80003800000 */
[----:B------:R-:W-:Y:S05]  /*0180*/  @!P0 BRA `(.L_x_3) ;  /* 0x0000000400048947 */ /* 0x000fea0003800000 */
[----:B------:R-:W0:Y:S01]  /*0190*/  S2UR UR8, SR_CgaCtaId ;  /* 0x00000000000879c3 */ /* 0x000e220000008800 */
[----:B------:R-:W-:Y:S01]  /*01a0*/  UMOV UR4, 0x400 ;  /* 0x0000040000047882 */ /* 0x000fe20000000000 */
[----:B------:R-:W-:Y:S01]  /*01b0*/  UMOV UR5, 0x1 ;  /* 0x0000000100057882 */ /* 0x000fe20000000000 */
[----:B------:R-:W-:Y:S02]  /*01c0*/  UMOV UR6, 0x100 ;  /* 0x0000010000067882 */ /* 0x000fe40000000000 */
[----:B------:R-:W-:-:S04]  /*01d0*/  UIADD3 UR6, -UR6, 0x100000, URZ ;  /* 0x0010000006067890 */ /* 0x000fc8000fffe13f */
[----:B------:R-:W-:Y:S02]  /*01e0*/  USHF.L.U32 UR7, UR6, 0xb, URZ ;  /* 0x0000000b06077899 */ /* 0x000fe4000800063f */
[----:B------:R-:W-:Y:S02]  /*01f0*/  USHF.L.U32 UR6, UR6, 0x1, URZ ;  /* 0x0000000106067899 */ /* 0x000fe4000800063f */
[----:B0-----:R-:W-:Y:S02]  /*0200*/  ULEA UR8, UR8, UR4, 0x18 ;  /* 0x0000000408087291 */ /* 0x001fe4000f8ec03f */
[----:B------:R-:W-:-:S04]  /*0210*/  UIADD3 UR4, -UR5, 0x100000, URZ ;  /* 0x0010000005047890 */ /* 0x000fc8000fffe13f */
[----:B------:R-:W-:Y:S02]  /*0220*/  USHF.L.U32 UR5, UR4, 0xb, URZ ;  /* 0x0000000b04057899 */ /* 0x000fe4000800063f */
[----:B------:R-:W-:Y:S01]  /*0230*/  USHF.L.U32 UR4, UR4, 0x1, URZ ;  /* 0x0000000104047899 */ /* 0x000fe2000800063f */
[----:B------:R-:W0:Y:S11]  /*0240*/  FENCE.VIEW.ASYNC.S ;  /* 0x00000000000073c6 */ /* 0x000e360000000000 */
[----:B0-----:R0:W1:Y:S01]  /*0250*/  SYNCS.EXCH.64 URZ, [UR8], UR4 ;  /* 0x00000004083f75b2 */ /* 0x0010620008000100 */
[----:B------:R0:W2:Y:S01]  /*0260*/  SYNCS.EXCH.64 URZ, [UR8+0xd0], UR6 ;  /* 0x0000d006083f75b2 */ /* 0x0000a20008000100 */
[----:B------:R0:W3:Y:S01]  /*0270*/  SYNCS.EXCH.64 URZ, [UR8+0x8], UR4 ;  /* 0x00000804083f75b2 */ /* 0x0000e20008000100 */
[----:B------:R0:W4:Y:S01]  /*0280*/  SYNCS.EXCH.64 URZ, [UR8+0xd8], UR6 ;  /* 0x0000d806083f75b2 */ /* 0x0001220008000100 */
[----:B------:R0:W0:Y:S01]  /*0290*/  SYNCS.EXCH.64 URZ, [UR8+0x10], UR4 ;  /* 0x00001004083f75b2 */ /* 0x0000220008000100 */
        /* <DEDUP_REMOVED lines=47> */
[----:B-1234-:R-:W-:Y:S01]  /*0590*/  NOP ;  /* 0x0000000000007918 */ /* 0x01efe20000000000 */
.L_x_3:
[----:B0-----:R-:W-:Y:S05]  /*05a0*/  BSYNC B0 ;  /* 0x0000000000007941 */ /* 0x001fea0003800000 */
.L_x_2:
[----:B------:R-:W0:Y:S01]  /*05b0*/  SHFL.IDX PT, R0, R0, RZ, 0x1f ;  /* 0x00001fff00007589 */ /* 0x000e2200000e0000 */
[----:B------:R-:W1:Y:S01]  /*05c0*/  LDC R3, c[0x0][0x65c] ;  /* 0x00019700ff037b82 */ /* 0x000e620000000800 */
[----:B------:R-:W-:Y:S02]  /*05d0*/  ELECT P0, URZ, PT ;  /* 0x00000000003f782f */ /* 0x000fe40003800000 */
[----:B------:R-:W-:Y:S01]  /*05e0*/  SHF.R.S32.HI R5, RZ, 0x1f, R2 ;  /* 0x0000001fff057819 */ /* 0x000fe20000011402 */
[----:B------:R-:W2:Y:S01]  /*05f0*/  S2R R8, SR_CTAID.Y ;  /* 0x0000000000087919 */ /* 0x000ea20000002600 */
[----:B------:R-:W-:Y:S01]  /*0600*/  UMOV UR4, 0x20 ;  /* 0x0000002000047882 */ /* 0x000fe20000000000 */
[----:B------:R-:W-:Y:S01]  /*0610*/  ISETP.NE.AND P3, PT, R10, RZ, PT ;  /* 0x000000ff0a00720c */ /* 0x000fe20003f65270 */
[----:B------:R-:W-:Y:S01]  /*0620*/  NOP ;  /* 0x0000000000007918 */ /* 0x000fe20000000000 */
[----:B------:R-:W3:Y:S01]  /*0630*/  S2R R4, SR_CTAID.X ;  /* 0x0000000000047919 */ /* 0x000ee20000002500 */
[----:B------:R-:W-:Y:S01]  /*0640*/  LEA.HI R5, R5, R2, RZ, 0x2 ;  /* 0x0000000205057211 */ /* 0x000fe200078f10ff */
[----:B------:R-:W-:-:S03]  /*0650*/  NOP ;  /* 0x0000000000007918 */ /* 0x000fc60000000000 */
[----:B------:R-:W-:-:S05]  /*0660*/  LOP3.LUT R5, R5, 0xfffffffc, RZ, 0xc0, !PT ;  /* 0xfffffffc05057812 */ /* 0x000fca00078ec0ff */
[----:B------:R-:W-:Y:S02]  /*0670*/  IMAD.IADD R2, R2, 0x1, -R5 ;  /* 0x0000000102027824 */ /* 0x000fe400078e0a05 */
[----:B------:R-:W-:Y:S01]  /*0680*/  IMAD.MOV.U32 R5, RZ, RZ, RZ ;  /* 0x000000ffff057224 */ /* 0x000fe200078e00ff */
[----:B0-----:R-:W-:Y:S02]  /*0690*/  ISETP.NE.OR P0, PT, R0, RZ, !P0 ;  /* 0x000000ff0000720c */ /* 0x001fe40004705670 */
[----:B-1----:R-:W-:-:S11]  /*06a0*/  ISETP.NE.AND P1, PT, R3, 0x1, PT ;  /* 0x000000010300780c */ /* 0x002fd60003f25270 */
[----:B------:R-:W-:Y:S01]  /*06b0*/  VOTEU.ALL UP0, P0 ;  /* 0x00000000003f7886 */ /* 0x000fe20000000000 */
[----:B------:R-:W-:Y:S01]  /*06c0*/  VOTEU.ALL UP1, P0 ;  /* 0x00000000003f7886 */ /* 0x000fe20000020000 */
[----:B------:R-:W3:Y:S01]  /*06d0*/  @P1 LDC R9, c[0x0][0x10] ;  /* 0x00000400ff091b82 */ /* 0x000ee20000000800 */
[----:B--2---:R-:W-:Y:S02]  /*06e0*/  @P1 IMAD.MOV.U32 R3, RZ, RZ, R8 ;  /* 0x000000ffff031224 */ /* 0x004fe400078e0008 */
[----:B------:R-:W-:Y:S01]  /*06f0*/  @!UP0 UMOV UR6, 0x400 ;  /* 0x0000040000068882 */ /* 0x000fe20000000000 */
[----:B------:R-:W-:-:S04]  /*0700*/  @!UP0 UIADD3 UR4, -UR4, 0x100000, URZ ;  /* 0x0010000004048890 */ /* 0x000fc8000fffe13f */
[----:B------:R-:W-:Y:S02]  /*0710*/  @!UP0 USHF.L.U32 UR5, UR4, 0xb, URZ ;  /* 0x0000000b04058899 */ /* 0x000fe4000800063f */
[----:B------:R-:W-:Y:S01]  /*0720*/  @!UP0 USHF.L.U32 UR4, UR4, 0x1, URZ ;  /* 0x0000000104048899 */ /* 0x000fe2000800063f */
[----:B------:R-:W-:Y:S02]  /*0730*/  @P1 IMAD.MOV.U32 R6, RZ, RZ, R3 ;  /* 0x000000ffff061224 */ /* 0x000fe400078e0003 */
[----:B------:R-:W-:Y:S01]  /*0740*/  @P1 IMAD.MOV.U32 R7, RZ, RZ, RZ ;  /* 0x000000ffff071224 */ /* 0x000fe200078e00ff */
[----:B------:R-:W0:Y:S01]  /*0750*/  @!UP0 S2UR UR7, SR_CgaCtaId ;  /* 0x00000000000789c3 */ /* 0x000e220000008800 */
[----:B------:R-:W-:Y:S02]  /*0760*/  @!P1 IMAD.MOV.U32 R3, RZ, RZ, R8 ;  /* 0x000000ffff039224 */ /* 0x000fe400078e0008 */
[----:B------:R-:W-:-:S05]  /*0770*/  @P1 IMAD.MOV.U32 R11, RZ, RZ, RZ ;  /* 0x000000ffff0b1224 */ /* 0x000fca00078e00ff */
[----:B------:R-:W1:Y:S01]  /*0780*/  @!P1 LDC R0, c[0x0][0xc] ;  /* 0x00000300ff009b82 */ /* 0x000e620000000800 */
[----:B---3--:R-:W-:-:S04]  /*0790*/  @P1 IMAD.WIDE.U32 R8, R4, R9, R6 ;  /* 0x0000000904081225 */ /* 0x008fc800078e0006 */
[----:B------:R-:W-:Y:S01]  /*07a0*/  @P1 IMAD.IADD R9, R9, 0x1, R11 ;  /* 0x0000000109091824 */ /* 0x000fe200078e020b */
[----:B0-----:R-:W-:Y:S01]  /*07b0*/  @!UP0 ULEA UR6, UR7, UR6, 0x18 ;  /* 0x0000000607068291 */ /* 0x001fe2000f8ec03f */
[----:B------:R-:W-:Y:S01]  /*07c0*/  VOTEU.ALL UP0, P0 ;  /* 0x00000000003f7886 */ /* 0x000fe20000000000 */
[----:B------:R-:W-:-:S04]  /*07d0*/  ISETP.NE.AND P0, PT, R2, 0x3, PT ;  /* 0x000000030200780c */ /* 0x000fc80003f05270 */
[----:B------:R-:W-:Y:S01]  /*07e0*/  ISETP.EQ.OR P0, PT, R2, RZ, !P0 ;  /* 0x000000ff0200720c */ /* 0x000fe20004702670 */
[----:B-1----:R-:W-:-:S03]  /*07f0*/  @!P1 IMAD.WIDE.U32 R6, R0, R3, R4 ;  /* 0x0000000300069225 */ /* 0x002fc600078e0004 */
[C---:B------:R-:W-:Y:S01]  /*0800*/  ISETP.EQ.AND P0, PT, R10.reuse, RZ, P0 ;  /* 0x000000ff0a00720c */ /* 0x040fe20000702270 */
[----:B------:R-:W-:Y:S01]  /*0810*/  VIADD R10, R10, 0xffffffff ;  /* 0xffffffff0a0a7836 */ /* 0x000fe20000000000 */
[----:B------:R-:W0:Y:S02]  /*0820*/  FENCE.VIEW.ASYNC.S ;  /* 0x00000000000073c6 */ /* 0x000e240000000000 */
[----:B0-----:R0:W1:Y:S01]  /*0830*/  @!UP0 SYNCS.EXCH.64 URZ, [UR6+0x1b0], UR4 ;  /* 0x0001b004063f85b2 */ /* 0x0010620008000100 */
[----:B------:R-:W-:Y:S01]  /*0840*/  @P1 IMAD.MOV.U32 R0, RZ, RZ, R8 ;  /* 0x000000ffff001224 */ /* 0x000fe200078e0008 */
[----:B------:R-:W-:Y:S01]  /*0850*/  SEL R8, RZ, 0x1, !P0 ;  /* 0x00000001ff087807 */ /* 0x000fe20004000000 */
[----:B------:R-:W-:Y:S01]  /*0860*/  @!P1 IMAD.MOV.U32 R0, RZ, RZ, R6 ;  /* 0x000000ffff009224 */ /* 0x000fe200078e0006 */
[----:B------:R-:W-:Y:S01]  /*0870*/  ISETP.GE.U32.AND P2, PT, R10, 0x2, PT ;  /* 0x000000020a00780c */ /* 0x000fe20003f46070 */
[----:B------:R-:W-:-:S03]  /*0880*/  @!P1 IMAD.MOV.U32 R9, RZ, RZ, R7 ;  /* 0x000000ffff099224 */ /* 0x000fc600078e0007 */
[----:B------:R-:W-:Y:S01]  /*0890*/  SEL R8, R8, 0x2, P2 ;  /* 0x0000000208087807 */ /* 0x000fe20001000000 */
[----:B------:R0:W1:Y:S01]  /*08a0*/  @!UP1 SYNCS.EXCH.64 URZ, [UR6+0x1b8], UR4 ;  /* 0x0001b804063f95b2 */ /* 0x0000620008000100 */
[----:B------:R-:W-:Y:S01]  /*08b0*/  NOP ;  /* 0x0000000000007918 */ /* 0x000fe20000000000 */
[----:B-1----:R-:W-:Y:S06]  /*08c0*/  BAR.SYNC.DEFER_BLOCKING 0x0 ;  /* 0x0000000000007b1d */ /* 0x002fec0000010000 */
[----:B------:R-:W-:Y:S05]  /*08d0*/  @!P3 BRA `(.L_x_4) ;  /* 0x000000240054b947 */ /* 0x000fea0003800000 */
[----:B------:R-:W-:-:S13]  /*08e0*/  ISETP.GT.U32.AND P0, PT, R10, 0x1, PT ;  /* 0x000000010a00780c */ /* 0x000fda0003f04070 */
[----:B0-----:R-:W-:Y:S05]  /*08f0*/  @P0 EXIT ;  /* 0x000000000000094d */ /* 0x001fea0003800000 */
[----:B------:R-:W-:Y:S01]  /*0900*/  ULDC.64 UR4, c[0x0][0x650] ;  /* 0x0001940000047ab9 */ /* 0x000fe20000000a00 */
[----:B------:R-:W-:Y:S01]  /*0910*/  PRMT R6, RZ, 0x7610, R6 ;  /* 0x00007610ff067816 */ /* 0x000fe20000000006 */
[----:B------:R-:W-:Y:S01]  /*0920*/  IMAD.MOV.U32 R10, RZ, RZ, -0x1 ;  /* 0xffffffffff0a7424 */ /* 0x000fe200078e00ff */
[----:B------:R-:W-:Y:S01]  /*0930*/  ISETP.GE.U32.AND P0, PT, R0, UR4, PT ;  /* 0x0000000400007c0c */ /* 0x000fe2000bf06070 */
[----:B------:R-:W-:Y:S02]  /*0940*/  IMAD.MOV.U32 R7, RZ, RZ, -0x1 ;  /* 0xffffffffff077424 */ /* 0x000fe400078e00ff */
[----:B------:R-:W-:Y:S01]  /*0950*/  IMAD.MOV.U32 R13, RZ, RZ, -0x1 ;  /* 0xffffffffff0d7424 */ /* 0x000fe200078e00ff */
[----:B------:R-:W-:-:S13]  /*0960*/  ISETP.GE.U32.AND.EX P0, PT, R9, UR5, PT, P0 ;  /* 0x0000000509007c0c */ /* 0x000fda000bf06100 */
[----:B------:R-:W-:Y:S05]  /*0970*/  @P0 BRA `(.L_x_5) ;  /* 0x0000000400600947 */ /* 0x000fea0003800000 */
[----:B------:R-:W0:Y:S01]  /*0980*/  LDC.64 R18, c[0x0][0x628] ;  /* 0x00018a00ff127b82 */ /* 0x000e220000000a00 */
[----:B------:R-:W-:Y:S02]  /*0990*/  IMAD.MOV.U32 R6, RZ, RZ, R0 ;  /* 0x000000ffff067224 */ /* 0x000fe400078e0000 */
[----:B------:R-:W-:-:S05]  /*09a0*/  IMAD.MOV.U32 R7, RZ, RZ, R9 ;  /* 0x000000ffff077224 */ /* 0x000fca00078e0009 */
[----:B------:R-:W1:Y:S08]  /*09b0*/  LDC R2, c[0x0][0x630] ;  /* 0x00018c00ff027b82 */ /* 0x000e700000000800 */
[----:B------:R-:W2:Y:S01]  /*09c0*/  LDC.64 R20, c[0x0][0x620] ;  /* 0x00018800ff147b82 */ /* 0x000ea20000000a00 */
[----:B0-----:R-:W-:-:S04]  /*09d0*/  ISETP.NE.U32.AND P0, PT, R18, RZ, PT ;  /* 0x000000ff1200720c */ /* 0x001fc80003f05070 */
[----:B------:R-:W-:-:S13]  /*09e0*/  ISETP.NE.AND.EX P0, PT, R19, RZ, PT, P0 ;  /* 0x000000ff1300720c */ /* 0x000fda0003f05300 */
[----:B-12---:R-:W-:Y:S05]  /*09f0*/  @!P0 BRA `(.L_x_6) ;  /* 0x0000000000288947 */ /* 0x006fea0003800000 */
[----:B------:R-:W0:Y:S02]  /*0a00*/  LDC R13, c[0x0][0x634] ;  /* 0x00018d00ff0d7b82 */ /* 0x000e240000000800 */
[----:B0-----:R-:W-:-:S05]  /*0a10*/  IADD3 R13, P0, R0, R13, RZ ;  /* 0x0000000d000d7210 */ /* 0x001fca0007f1e0ff */
[----:B------:R-:W-:-:S04]  /*0a20*/  IMAD.X R17, RZ, RZ, R9, P0 ;  /* 0x000000ffff117224 */ /* 0x000fc800000e0609 */
[----:B------:R-:W-:-:S04]  /*0a30*/  IMAD.WIDE.U32 R6, R17, R18, RZ ;  /* 0x0000001211067225 */ /* 0x000fc800078e00ff */
[----:B------:R-:W-:-:S04]  /*0a40*/  IMAD.WIDE.U32 R10, P0, R13, R19, R6 ;  /* 0x000000130d0a7225 */ /* 0x000fc80007800006 */
[----:B------:R-:W-:-:S04]  /*0a50*/  IMAD.WIDE.U32 R6, R13, R18, RZ ;  /* 0x000000120d067225 */ /* 0x000fc800078e00ff */
[----:B------:R-:W-:Y:S01]  /*0a60*/  IMAD.X R15, RZ, RZ, RZ, P0 ;  /* 0x000000ffff0f7224 */ /* 0x000fe200000e06ff */
[----:B------:R-:W-:Y:S01]  /*0a70*/  IADD3 RZ, P0, R7, R10, RZ ;  /* 0x0000000a07ff7210 */ /* 0x000fe20007f1e0ff */
[----:B------:R-:W-:-:S04]  /*0a80*/  IMAD.MOV.U32 R14, RZ, RZ, R11 ;  /* 0x000000ffff0e7224 */ /* 0x000fc800078e000b */
[----:B------:R-:W-:-:S08]  /*0a90*/  IMAD.WIDE.U32.X R6, R17, R19, R14, P0 ;  /* 0x0000001311067225 */ /* 0x000fd000000e040e */
.L_x_6:
[-CC-:B------:R-:W-:Y:S01]  /*0aa0*/  SHF.R.U64 R25, R6, R2.reuse, R7.reuse ;  /* 0x0000000206197219 */ /* 0x180fe20000001207 */
[----:B------:R-:W0:Y:S01]  /*0ab0*/  LDC R14, c[0x0][0x618] ;  /* 0x00018600ff0e7b82 */ /* 0x000e220000000800 */
[----:B------:R-:W-:Y:S01]  /*0ac0*/  SHF.R.U32.HI R5, RZ, R2, R7 ;  /* 0x00000002ff057219 */ /* 0x000fe20000011607 */
[----:B------:R-:W-:Y:S01]  /*0ad0*/  IMAD.MOV.U32 R6, RZ, RZ, R0 ;  /* 0x000000ffff067224 */ /* 0x000fe200078e0000 */
[----:B------:R-:W-:Y:S01]  /*0ae0*/  IADD3 R11, P0, RZ, -R25, RZ ;  /* 0x80000019ff0b7210 */ /* 0x000fe20007f1e0ff */
[----:B------:R-:W-:Y:S01]  /*0af0*/  IMAD.MOV.U32 R7, RZ, RZ, R9 ;  /* 0x000000ffff077224 */ /* 0x000fe200078e0009 */
[----:B------:R-:W-:Y:S01]  /*0b00*/  I2FP.F32.U32 R2, R4 ;  /* 0x0000000400027245 */ /* 0x000fe20000201000 */
[----:B------:R-:W-:Y:S02]  /*0b10*/  ULDC UR4, c[0x0][0x150] ;  /* 0x0000540000047ab9 */ /* 0x000fe40000000800 */
[----:B------:R-:W1:Y:S01]  /*0b20*/  LDC.64 R26, c[0x0][0x640] ;  /* 0x00019000ff1a7b82 */ /* 0x000e620000000a00 */
[----:B------:R-:W-:-:S02]  /*0b30*/  IMAD.X R13, RZ, RZ, ~R5, P0 ;  /* 0x000000ffff0d7224 */ /* 0x000fc400000e0e05 */
[----:B------:R-:W-:Y:S01]  /*0b40*/  FMUL R2, R2, UR4 ;  /* 0x0000000402027c20 */ /* 0x000fe20008400000 */
[----:B------:R-:W-:Y:S01]  /*0b50*/  IMAD.WIDE.U32 R6, R11, R20, R6 ;  /* 0x000000140b067225 */ /* 0x000fe200078e0006 */
[----:B------:R-:W-:-:S03]  /*0b60*/  ULDC UR4, c[0x0][0x154] ;  /* 0x0000550000047ab9 */ /* 0x000fc60000000800 */
[----:B------:R-:W-:Y:S01]  /*0b70*/  IMAD R10, R13, R20, RZ ;  /* 0x000000140d0a7224 */ /* 0x000fe200078e02ff */
[----:B------:R-:W2:Y:S01]  /*0b80*/  LDC R5, c[0x0][0x144] ;  /* 0x00005100ff057b82 */ /* 0x000ea20000000800 */
[----:B------:R-:W3:Y:S01]  /*0b90*/  F2I.U32.TRUNC.NTZ R2, R2 ;  /* 0x0000000200027305 */ /* 0x000ee2000020f000 */
[----:B------:R-:W-:Y:S02]  /*0ba0*/  IMAD.MOV.U32 R13, RZ, RZ, 0x1 ;  /* 0x00000001ff0d7424 */ /* 0x000fe400078e00ff */
[----:B------:R-:W-:-:S04]  /*0bb0*/  IMAD R11, R11, R21, R10 ;  /* 0x000000150b0b7224 */ /* 0x000fc800078e020a */
[----:B------:R-:W4:Y:S01]  /*0bc0*/  LDC R20, c[0x0][0x608] ;  /* 0x00018200ff147b82 */ /* 0x000f220000000800 */
[----:B------:R-:W-:-:S05]  /*0bd0*/  IMAD.IADD R7, R7, 0x1, R11 ;  /* 0x0000000107077824 */ /* 0x000fca00078e020b */
[-CC-:B0-----:R-:W-:Y:S02]  /*0be0*/  SHF.R.U64 R18, R6, R14.reuse, R7.reuse ;  /* 0x0000000e06127219 */ /* 0x181fe40000001207 */
[----:B------:R-:W0:Y:S01]  /*0bf0*/  LDC R24, c[0x0][0x658] ;  /* 0x00019600ff187b82 */ /* 0x000e220000000800 */
[----:B------:R-:W-:Y:S01]  /*0c00*/  I2FP.F32.U32 R6, R3 ;  /* 0x0000000300067245 */ /* 0x000fe20000201000 */
[----:B---3--:R-:W-:Y:S01]  /*0c10*/  IMAD.MOV R10, RZ, RZ, -R2 ;  /* 0x000000ffff0a7224 */ /* 0x008fe200078e0a02 */
[----:B-1----:R-:W-:Y:S02]  /*0c20*/  ISETP.NE.U32.AND P0, PT, R26, RZ, PT ;  /* 0x000000ff1a00720c */ /* 0x002fe40003f05070 */
[----:B------:R-:W-:Y:S01]  /*0c30*/  SHF.R.U32.HI R7, RZ, R14, R7 ;  /* 0x0000000eff077219 */ /* 0x000fe20000011607 */
[----:B------:R-:W-:Y:S01]  /*0c40*/  FMUL R6, R6, UR4 ;  /* 0x0000000406067c20 */ /* 0x000fe20008400000 */
[----:B------:R-:W-:Y:S01]  /*0c50*/  ISETP.NE.AND.EX P0, PT, R27, RZ, PT, P0 ;  /* 0x000000ff1b00720c */ /* 0x000fe20003f05300 */
[----:B------:R-:W1:Y:S01]  /*0c60*/  LDC R16, c[0x0][0x148] ;  /* 0x00005200ff107b82 */ /* 0x000e620000000800 */
[----:B--2---:R-:W-:Y:S01]  /*0c70*/  IMAD R2, R5, R10, R4 ;  /* 0x0000000a05027224 */ /* 0x004fe200078e0204 */
[----:B------:R2:W3:Y:S06]  /*0c80*/  F2I.U32.TRUNC.NTZ R15, R6 ;  /* 0x00000006000f7305 */ /* 0x0004ec000020f000 */
[----:B------:R-:W1:Y:S01]  /*0c90*/  LDC R22, c[0x0][0x600] ;  /* 0x00018000ff167b82 */ /* 0x000e620000000800 */
[----:B----4-:R-:W-:-:S02]  /*0ca0*/  SHF.R.U64 R29, R18, R20, R7 ;  /* 0x00000014121d7219 */ /* 0x010fc40000001207 */
[----:B------:R-:W-:Y:S01]  /*0cb0*/  SHF.R.U32.HI R5, RZ, R20, R7 ;  /* 0x00000014ff057219 */ /* 0x000fe20000011607 */
[----:B------:R-:W-:-:S04]  /*0cc0*/  IMAD.MOV.U32 R7, RZ, RZ, -0x1 ;  /* 0xffffffffff077424 */ /* 0x000fc800078e00ff */
[----:B------:R-:W4:Y:S01]  /*0cd0*/  LDC R19, c[0x0][0x648] ;  /* 0x00019200ff137b82 */ /* 0x000f220000000800 */
[-C--:B0-----:R-:W-:Y:S02]  /*0ce0*/  SHF.L.U32 R4, R7, R24.reuse, RZ ;  /* 0x0000001807047219 */ /* 0x081fe400000006ff */
[--C-:B------:R-:W-:Y:S02]  /*0cf0*/  SHF.R.U64 R20, R29, R24, R5.reuse ;  /* 0x000000181d147219 */ /* 0x100fe40000001205 */
[----:B------:R-:W-:Y:S02]  /*0d00*/  LOP3.LUT R14, RZ, R4, RZ, 0x33, !PT ;  /* 0x00000004ff0e7212 */ /* 0x000fe400078e33ff */
[-C--:B------:R-:W-:Y:S01]  /*0d10*/  SHF.R.U32.HI R5, RZ, R24.reuse, R5 ;  /* 0x00000018ff057219 */ /* 0x080fe20000011605 */
[----:B------:R-:W0:Y:S01]  /*0d20*/  LDC R21, c[0x0][0x638] ;  /* 0x00018e00ff157b82 */ /* 0x000e220000000800 */
[----:B------:R-:W-:Y:S01]  /*0d30*/  SHF.L.U32 R13, R13, R24, RZ ;  /* 0x000000180d0d7219 */ /* 0x000fe200000006ff */
[----:B------:R-:W-:-:S06]  /*0d40*/  IMAD.MOV.U32 R4, RZ, RZ, R20 ;  /* 0x000000ffff047224 */ /* 0x000fcc00078e0014 */
[----:B------:R-:W0:Y:S01]  /*0d50*/  LDC R23, c[0x0][0x610] ;  /* 0x00018400ff177b82 */ /* 0x000e220000000800 */
[----:B--23--:R-:W-:Y:S05]  /*0d60*/  @!P0 BRA `(.L_x_7) ;  /* 0x0000000000288947 */ /* 0x00cfea0003800000 */
[----:B------:R-:W2:Y:S02]  /*0d70*/  LDC R11, c[0x0][0x64c] ;  /* 0x00019300ff0b7b82 */ /* 0x000ea40000000800 */
[----:B--2---:R-:W-:-:S05]  /*0d80*/  IADD3 R11, P0, R20, R11, RZ ;  /* 0x0000000b140b7210 */ /* 0x004fca0007f1e0ff */
        /* <DEDUP_REMOVED lines=8> */
.L_x_7:
[----:B----4-:R-:W-:Y:S01]  /*0e10*/  SHF.R.U64 R4, R4, R19, R5 ;  /* 0x0000001304047219 */ /* 0x010fe20000001205 */
[----:B-1----:R-:W-:Y:S01]  /*0e20*/  VIADD R5, R22, 0xffffffff ;  /* 0xffffffff16057836 */ /* 0x002fe20000000000 */
[----:B------:R-:W-:Y:S01]  /*0e30*/  LOP3.LUT R14, R29, R14, RZ, 0xc0, !PT ;  /* 0x0000000e1d0e7212 */ /* 0x000fe200078ec0ff */
[----:B------:R-:W-:Y:S02]  /*0e40*/  IMAD.MOV R15, RZ, RZ, -R15 ;  /* 0x000000ffff0f7224 */ /* 0x000fe400078e0a0f */
[----:B------:R-:W-:Y:S01]  /*0e50*/  IMAD.MOV R6, RZ, RZ, -R4 ;  /* 0x000000ffff067224 */ /* 0x000fe200078e0a04 */
[----:B------:R-:W-:Y:S01]  /*0e60*/  LOP3.LUT R5, R18, R5, RZ, 0xc0, !PT ;  /* 0x0000000512057212 */ /* 0x000fe200078ec0ff */
[----:B------:R-:W-:Y:S02]  /*0e70*/  @P1 IMAD R2, R16, R15, R3 ;  /* 0x0000000f10021224 */ /* 0x000fe400078e0203 */
[----:B------:R-:W-:Y:S02]  /*0e80*/  IMAD R13, R13, R4, R14 ;  /* 0x000000040d0d7224 */ /* 0x000fe400078e020e */
[----:B0-----:R-:W-:-:S02]  /*0e90*/  IMAD R3, R6, R21, R20 ;  /* 0x0000001506037224 */ /* 0x001fc400078e0214 */
[----:B------:R-:W-:Y:S02]  /*0ea0*/  IMAD R2, R13, R23, R2 ;  /* 0x000000170d027224 */ /* 0x000fe400078e0202 */
[----:B------:R-:W-:Y:S02]  /*0eb0*/  IMAD R3, R3, R22, R5 ;  /* 0x0000001603037224 */ /* 0x000fe400078e0205 */
[----:B------:R-:W-:Y:S02]  /*0ec0*/  IMAD.MOV.U32 R6, RZ, RZ, 0x1 ;  /* 0x00000001ff067424 */ /* 0x000fe400078e00ff */
[----:B------:R-:W-:Y:S01]  /*0ed0*/  IMAD.MOV.U32 R13, RZ, RZ, R25 ;  /* 0x000000ffff0d7224 */ /* 0x000fe200078e0019 */
[----:B------:R-:W-:Y:S02]  /*0ee0*/  SEL R7, R3, R2, !P1 ;  /* 0x0000000203077207 */ /* 0x000fe40004800000 */
[----:B------:R-:W-:-:S07]  /*0ef0*/  SEL R10, R2, R3, !P1 ;  /* 0x00000003020a7207 */ /* 0x000fce0004800000 */
.L_x_5:
[----:B------:R-:W-:-:S08]  /*0f00*/  NOP ;  /* 0x0000000000007918 */ /* 0x000fd00000000000 */
[----:B------:R-:W0:Y:S02]  /*0f10*/  USETMAXREG.TRY_ALLOC.CTAPOOL UP0, 0xe8 ;  /* 0x000000e8000079c8 */ /* 0x000e240008000600 */
[----:B0-----:R-:W-:-:S13]  /*0f20*/  PLOP3.LUT P0, PT, PT, PT, UP0, 0x80, 0x0 ;  /* 0x000000000000781c */ /* 0x001fda0003f0f008 */
[----:B------:R-:W-:Y:S05]  /*0f30*/  @!P0 BRA `(.L_x_5) ;  /* 0xfffffffc00f08947 */ /* 0x000fea000383ffff */
[----:B------:R-:W-:Y:S01]  /*0f40*/  ULDC.64 UR4, c[0x0][0x598] ;  /* 0x0001660000047ab9 */ /* 0x000fe20000000a00 */
[----:B------:R-:W-:Y:S01]  /*0f50*/  ULDC.64 UR16, c[0x0][0x208] ;  /* 0x0000820000107ab9 */ /* 0x000fe20000000a00 */
[----:B------:R-:W-:-:S04]  /*0f60*/  ISETP.NE.U32.AND P0, PT, RZ, UR4, PT ;  /* 0x00000004ff007c0c */ /* 0x000fc8000bf05070 */
[----:B------:R-:W-:-:S13]  /*0f70*/  ISETP.NE.AND.EX P0, PT, RZ, UR5, PT, P0 ;  /* 0x00000005ff007c0c */ /* 0x000fda000bf05300 */
[----:B------:R-:W-:Y:S05]  /*0f80*/  @!P0 BRA `(.L_x_8) ;  /* 0x00000000001c8947 */ /* 0x000fea0003800000 */
[----:B------:R-:W0:Y:S02]  /*0f90*/  LDC.64 R2, c[0x0][0x598] ;  /* 0x00016600ff027b82 */ /* 0x000e240000000a00 */
[----:B0-----:R-:W2:Y:S02]  /*0fa0*/  LDG.E.64 R2, desc[UR16][R2.64] ;  /* 0x0000001002027981 */ /* 0x001ea4000c1e1b00 */
[----:B--2---:R-:W-:-:S04]  /*0fb0*/  ISETP.NE.U32.AND P0, PT, R2, RZ, PT ;  /* 0x000000ff0200720c */ /* 0x004fc80003f05070 */
[----:B------:R-:W-:-:S13]  /*0fc0*/  ISETP.NE.AND.EX P0, PT, R3, RZ, PT, P0 ;  /* 0x000000ff0300720c */ /* 0x000fda0003f05300 */
[----:B------:R-:W-:Y:S05]  /*0fd0*/  @!P0 BRA `(.L_x_8) ;  /* 0x0000000000088947 */ /* 0x000fea0003800000 */
[----:B------:R0:W5:Y:S01]  /*0fe0*/  LD.E R2, desc[UR16][R2.64] ;  /* 0x0000001002027980 */ /* 0x000162000c101900 */
[----:B------:R-:W-:Y:S05]  /*0ff0*/  BRA `(.L_x_9) ;  /* 0x0000000000207947 */ /* 0x000fea0003800000 */
.L_x_8:
[----:B------:R-:W-:Y:S02]  /*1000*/  ULDC.64 UR4, c[0x0][0x588] ;  /* 0x0001620000047ab9 */ /* 0x000fe40000000a00 */
[----:B------:R-:W-:-:S04]  /*1010*/  ISETP.NE.U32.AND P0, PT, RZ, UR4, PT ;  /* 0x00000004ff007c0c */ /* 0x000fc8000bf05070 */
[----:B------:R-:W-:-:S13]  /*1020*/  ISETP.NE.AND.EX P0, PT, RZ, UR5, PT, P0 ;  /* 0x00000005ff007c0c */ /* 0x000fda000bf05300 */
[----:B------:R-:W-:Y:S05]  /*1030*/  @!P0 BRA `(.L_x_10) ;  /* 0x00000000000c8947 */ /* 0x000fea0003800000 */
[----:B------:R-:W0:Y:S02]  /*1040*/  LDC.64 R2, c[0x0][0x588] ;  /* 0x00016200ff027b82 */ /* 0x000e240000000a00 */
[----:B0-----:R1:W5:Y:S01]  /*1050*/  LDG.E R2, desc[UR16][R2.64] ;  /* 0x0000001002027981 */ /* 0x001362000c1e1900 */
[----:B------:R-:W-:Y:S05]  /*1060*/  BRA `(.L_x_9) ;  /* 0x0000000000047947 */ /* 0x000fea0003800000 */
.L_x_10:
[----:B------:R-:W2:Y:S02]  /*1070*/  LDC R2, c[0x0][0x580] ;  /* 0x00016000ff027b82 */ /* 0x000ea40000000800 */
.L_x_9:
[----:B------:R-:W-:Y:S02]  /*1080*/  ULDC.64 UR4, c[0x0][0x5a0] ;  /* 0x0001680000047ab9 */ /* 0x000fe40000000a00 */
[----:B------:R-:W-:-:S04]  /*1090*/  ISETP.NE.U32.AND P0, PT, RZ, UR4, PT ;  /* 0x00000004ff007c0c */ /* 0x000fc8000bf05070 */
[----:B------:R-:W-:-:S13]  /*10a0*/  ISETP.NE.AND.EX P0, PT, RZ, UR5, PT, P0 ;  /* 0x00000005ff007c0c */ /* 0x000fda000bf05300 */
[----:B------:R-:W-:Y:S05]  /*10b0*/  @!P0 BRA `(.L_x_11) ;  /* 0x00000000001c8947 */ /* 0x000fea0003800000 */
[----:B------:R-:W3:Y:S02]  /*10c0*/  LDC.64 R4, c[0x0][0x5a0] ;  /* 0x00016800ff047b82 */ /* 0x000ee40000000a00 */
[----:B---3--:R-:W3:Y:S02]  /*10d0*/  LDG.E.64 R4, desc[UR16][R4.64] ;  /* 0x0000001004047981 */ /* 0x008ee4000c1e1b00 */
[----:B---3--:R-:W-:-:S04]  /*10e0*/  ISETP.NE.U32.AND P0, PT, R4, RZ, PT ;  /* 0x000000ff0400720c */ /* 0x008fc80003f05070 */
[----:B------:R-:W-:-:S13]  /*10f0*/  ISETP.NE.AND.EX P0, PT, R5, RZ, PT, P0 ;  /* 0x000000ff0500720c */ /* 0x000fda0003f05300 */
[----:B------:R-:W-:Y:S05]  /*1100*/  @!P0 BRA `(.L_x_11) ;  /* 0x0000000000088947 */ /* 0x000fea0003800000 */
[----:B01----:R0:W5:Y:S01]  /*1110*/  LD.E R3, desc[UR16][R4.64] ;  /* 0x0000001004037980 */ /* 0x003162000c101900 */
[----:B------:R-:W-:Y:S05]  /*1120*/  BRA `(.L_x_12) ;  /* 0x0000000000207947 */ /* 0x000fea0003800000 */
.L_x_11:
[----:B------:R-:W-:Y:S02]  /*1130*/  ULDC.64 UR4, c[0x0][0x590] ;  /* 0x0001640000047ab9 */ /* 0x000fe40000000a00 */
[----:B------:R-:W-:-:S04]  /*1140*/  ISETP.NE.U32.AND P0, PT, RZ, UR4, PT ;  /* 0x00000004ff007c0c */ /* 0x000fc8000bf05070 */
[----:B------:R-:W-:-:S13]  /*1150*/  ISETP.NE.AND.EX P0, PT, RZ, UR5, PT, P0 ;  /* 0x00000005ff007c0c */ /* 0x000fda000bf05300 */
[----:B------:R-:W-:Y:S05]  /*1160*/  @!P0 BRA `(.L_x_13) ;  /* 0x00000000000c8947 */ /* 0x000fea0003800000 */
[----:B------:R-:W0:Y:S02]  /*1170*/  LDC.64 R4, c[0x0][0x590] ;  /* 0x00016400ff047b82 */ /* 0x000e240000000a00 */
[----:B01----:R1:W5:Y:S01]  /*1180*/  LDG.E R3, desc[UR16][R4.64] ;  /* 0x0000001004037981 */ /* 0x003362000c1e1900 */
[----:B------:R-:W-:Y:S05]  /*1190*/  BRA `(.L_x_12) ;  /* 0x0000000000047947 */ /* 0x000fea0003800000 */
.L_x_13:
[----:B01----:R-:W3:Y:S02]  /*11a0*/  LDC R3, c[0x0][0x584] ;  /* 0x00016100ff037b82 */ /* 0x003ee40000000800 */
.L_x_12:
[----:B------:R-:W-:-:S13]  /*11b0*/  LOP3.LUT P0, RZ, R6, 0xff, RZ, 0xc0, !PT ;  /* 0x000000ff06ff7812 */ /* 0x000fda000780c0ff */
[----:B------:R-:W-:Y:S05]  /*11c0*/  @!P0 EXIT ;  /* 0x000000000000894d */ /* 0x000fea0003800000 */
[----:B------:R-:W-:Y:S01]  /*11d0*/  ULDC UR4, c[0x0][0x28c] ;  /* 0x0000a30000047ab9 */ /* 0x000fe20000000800 */
[----:B------:R-:W-:Y:S01]  /*11e0*/  LOP3.LUT R31, R8, 0x1, RZ, 0xfc, !PT ;  /* 0x00000001081f7812 */ /* 0x000fe200078efcff */
[----:B------:R-:W-:-:S04]  /*11f0*/  UIADD3 UR4, UR4, 0x3f, URZ ;  /* 0x0000003f04047890 */ /* 0x000fc8000fffe03f */
[----:B------:R-:W-:-:S04]  /*1200*/  USHF.R.S32.HI UR5, URZ, 0x1f, UR4 ;  /* 0x0000001f3f057899 */ /* 0x000fc80008011404 */
[----:B------:R-:W-:-:S03]  /*1210*/  ULEA.HI UR5, UR5, UR4, URZ, 0x6 ;  /* 0x0000000405057291 */ /* 0x000fc6000f8f303f */
[----:B------:R-:W-:Y:S01]  /*1220*/  UMOV UR4, URZ ;  /* 0x0000003f00047c82 */ /* 0x000fe20008000000 */
[----:B------:R-:W-:-:S03]  /*1230*/  USHF.R.S32.HI UR9, URZ, 0x6, UR5 ;  /* 0x000000063f097899 */ /* 0x000fc60008011405 */
[----:B------:R-:W-:-:S09]  /*1240*/  UMOV UR5, URZ ;  /* 0x0000003f00057c82 */ /* 0x000fd20008000000 */
.L_x_46:
[----:B01----:R-:W-:Y:S01]  /*1250*/  LOP3.LUT R4, R12, 0x80, RZ, 0xc0, !PT ;  /* 0x000000800c047812 */ /* 0x003fe200078ec0ff */
[----:B------:R-:W0:Y:S01]  /*1260*/  S2UR UR8, SR_CgaCtaId ;  /* 0x00000000000879c3 */ /* 0x000e220000008800 */
[----:B------:R-:W-:Y:S01]  /*1270*/  UMOV UR10, 0x400 ;  /* 0x00000400000a7882 */ /* 0x000fe20000000000 */
[----:B------:R-:W-:Y:S01]  /*1280*/  UMOV UR18, UR5 ;  /* 0x0000000500127c82 */ /* 0x000fe20008000000 */
[----:B------:R-:W-:Y:S02]  /*1290*/  SHF.R.U32.HI R4, RZ, 0x7, R4 ;  /* 0x00000007ff047819 */ /* 0x000fe40000011604 */
[----:B------:R-:W-:Y:S02]  /*12a0*/  CS2R R18, SRZ ;  /* 0x0000000000127805 */ /* 0x000fe4000001ff00 */
[----:B------:R-:W-:Y:S01]  /*12b0*/  CS2R R20, SRZ ;  /* 0x0000000000147805 */ /* 0x000fe2000001ff00 */
[----:B------:R-:W-:Y:S01]  /*12c0*/  IMAD.U32 R11, RZ, RZ, UR4 ;  /* 0x00000004ff0b7e24 */ /* 0x000fe2000f8e00ff */
[----:B------:R-:W-:Y:S01]  /*12d0*/  CS2R R24, SRZ ;  /* 0x0000000000187805 */ /* 0x000fe2000001ff00 */
[----:B------:R-:W1:Y:S01]  /*12e0*/  LDC R5, c[0x0][0x28c] ;  /* 0x0000a300ff057b82 */ /* 0x000e620000000800 */
[----:B------:R-:W4:Y:S01]  /*12f0*/  SHFL.IDX PT, R4, R4, RZ, 0x1f ;  /* 0x00001fff04047589 */ /* 0x000f2200000e0000 */
[----:B------:R-:W-:Y:S01]  /*1300*/  CS2R R26, SRZ ;  /* 0x00000000001a7805 */ /* 0x000fe2000001ff00 */
[----:B0-----:R-:W-:Y:S01]  /*1310*/  ULEA UR10, UR8, UR10, 0x18 ;  /* 0x0000000a080a7291 */ /* 0x001fe2000f8ec03f */
[----:B-1----:R-:W-:-:S02]  /*1320*/  ISETP.GE.AND P0, PT, R5, 0x1, PT ;  /* 0x000000010500780c */ /* 0x002fc40003f06270 */
[----:B----4-:R-:W-:-:S13]  /*1330*/  R2UR UR6, R4 ;  /* 0x00000000040672ca */ /* 0x010fda00000e0000 */
[----:B------:R-:W-:-:S04]  /*1340*/  ULEA.HI UR7, UR6, UR6, URZ, 0x1 ;  /* 0x0000000606077291 */ /* 0x000fc8000f8f083f */
[----:B------:R-:W-:-:S04]  /*1350*/  ULOP3.LUT UR7, UR7, 0xffffe, URZ, 0xc0, !UPT ;  /* 0x000ffffe07077892 */ /* 0x000fc8000f8ec03f */
[----:B------:R-:W-:-:S03]  /*1360*/  UIADD3 UR7, UR6, -UR7, URZ ;  /* 0x8000000706077290 */ /* 0x000fc6000fffe03f */
[----:B------:R-:W-:Y:S01]  /*1370*/  UMOV UR6, URZ ;  /* 0x0000003f00067c82 */ /* 0x000fe20008000000 */
[----:B------:R-:W-:-:S04]  /*1380*/  ULEA UR7, UR7, UR10, 0xc ;  /* 0x0000000a07077291 */ /* 0x000fc8000f8e603f */
[----:B------:R-:W-:-:S04]  /*1390*/  UIADD3 UR7, UR7, 0x280, URZ ;  /* 0x0000028007077890 */ /* 0x000fc8000fffe03f */
[----:B------:R-:W-:-:S03]  /*13a0*/  USHF.R.U32.HI UR8, URZ, 0x4, UR7 ;  /* 0x000000043f087899 */ /* 0x000fc60008011607 */
[----:B------:R-:W-:Y:S01]  /*13b0*/  UMOV UR7, URZ ;  /* 0x0000003f00077c82 */ /* 0x000fe20008000000 */
[----:B------:R-:W-:-:S04]  /*13c0*/  ULOP3.LUT UR8, UR8, 0x3fff, URZ, 0xc0, !UPT ;  /* 0x00003fff08087892 */ /* 0x000fc8000f8ec03f */
[----:B------:R-:W-:-:S03]  /*13d0*/  ULOP3.LUT UR11, UR8, 0x10000, URZ, 0xfc, !UPT ;  /* 0x00010000080b7892 */ /* 0x000fc6000f8efc3f */
[----:B------:R-:W-:Y:S01]  /*13e0*/  UMOV UR8, URZ ;  /* 0x0000003f00087c82 */ /* 0x000fe20008000000 */
[----:B-----5:R-:W-:Y:S08]  /*13f0*/  @!P0 BRA `(.L_x_14) ;  /* 0x0000000000c08947 */ /* 0x020ff00003800000 */
[----:B------:R-:W-:-:S13]  /*1400*/  ISETP.NE.AND P2, PT, R31, 0x3, PT ;  /* 0x000000031f00780c */ /* 0x000fda0003f45270 */
[----:B------:R-:W-:Y:S05]  /*1410*/  @!P2 BRA `(.L_x_15) ;  /* 0x000000000004a947 */ /* 0x000fea0003800000 */
[----:B------:R-:W-:Y:S01]  /*1420*/  BPT.TRAP 0x1 ;  /* 0x000000040000795c */ /* 0x000fe20000300000 */
.L_x_15:
[----:B------:R-:W-:Y:S01]  /*1430*/  ULEA UR6, UR5, UR10, 0x3 ;  /* 0x0000000a05067291 */ /* 0x000fe2000f8e183f */
[----:B------:R-:W-:-:S05]  /*1440*/  IMAD.U32 R4, RZ, RZ, UR4 ;  /* 0x00000004ff047e24 */ /* 0x000fca000f8e00ff */
[----:B------:R-:W-:-:S04]  /*1450*/  SHF.L.U32 R4, R4, 0x1f, RZ ;  /* 0x0000001f04047819 */ /* 0x000fc800000006ff */
[----:B------:R0:W1:Y:S01]  /*1460*/  SYNCS.PHASECHK.TRANS64.TRYWAIT P0, [UR6], R4 ;  /* 0x00000004ff0075a7 */ /* 0x0000620008000146 */
[----:B------:R-:W-:Y:S05]  /*1470*/  @!P2 BRA `(.L_x_16) ;  /* 0x000000000004a947 */ /* 0x000fea0003800000 */
[----:B------:R-:W-:Y:S01]  /*1480*/  BPT.TRAP 0x1 ;  /* 0x000000040000795c */ /* 0x000fe20000300000 */
.L_x_16:
[----:B-1----:R-:W-:Y:S05]  /*1490*/  @P0 BRA `(.L_x_17) ;  /* 0x0000000000080947 */ /* 0x002fea0003800000 */
[----:B------:R-:W1:Y:S02]  /*14a0*/  SYNCS.PHASECHK.TRANS64.TRYWAIT P0, [UR6], R4 ;  /* 0x00000004ff0075a7 */ /* 0x000e640008000146 */
[----:B-1----:R-:W-:Y:S05]  /*14b0*/  @!P0 BRA `(.L_x_18) ;  /* 0x0000003c00088947 */ /* 0x002fea0003800000 */
.L_x_17:
[----:B------:R-:W-:Y:S01]  /*14c0*/  UIADD3 UR6, UR10, 0x34280, URZ ;  /* 0x000342800a067890 */ /* 0x000fe2000fffe03f */
[----:B------:R-:W-:Y:S01]  /*14d0*/  WARPGROUP.ARRIVE ;  /* 0x00000000000079c5 */ /* 0x000fe20000000000 */
[----:B------:R-:W-:Y:S01]  /*14e0*/  ULEA UR12, UR5, UR11, 0x9 ;  /* 0x0000000b050c7291 */ /* 0x000fe2000f8e483f */
[----:B------:R-:W-:Y:S01]  /*14f0*/  CS2R R18, SRZ ;  /* 0x0000000000127805 */ /* 0x000fe2000001ff00 */
[----:B------:R-:W-:Y:S01]  /*1500*/  USHF.R.U32.HI UR6, URZ, 0x4, UR6 ;  /* 0x000000043f067899 */ /* 0x000fe20008011606 */
[----:B------:R-:W-:Y:S01]  /*1510*/  CS2R R20, SRZ ;  /* 0x0000000000147805 */ /* 0x000fe2000001ff00 */
[----:B------:R-:W-:Y:S01]  /*1520*/  UMOV UR13, 0x80000020 ;  /* 0x80000020000d7882 */ /* 0x000fe20000000000 */
[----:B------:R-:W-:Y:S01]  /*1530*/  UMOV UR15, 0x80000000 ;  /* 0x80000000000f7882 */ /* 0x000fe20000000000 */
[----:B------:R-:W-:-:S04]  /*1540*/  ULOP3.LUT UR6, UR6, 0x3fff, URZ, 0xc0, !UPT ;  /* 0x00003fff06067892 */ /* 0x000fc8000f8ec03f */
[----:B------:R-:W-:-:S04]  /*1550*/  ULOP3.LUT UR6, UR6, 0x10000, URZ, 0xfc, !UPT ;  /* 0x0001000006067892 */ /* 0x000fc8000f8efc3f */
[----:B------:R-:W-:-:S03]  /*1560*/  ULEA UR14, UR5, UR6, 0x5 ;  /* 0x00000006050e7291 */ /* 0x000fc6000f8e283f */
[----:B------:R-:W-:Y:S02]  /*1570*/  ULDC UR6, c[0x0][0x50c] ;  /* 0x0001430000067ab9 */ /* 0x000fe40000000800 */
[----:B------:R-:W-:-:S03]  /*1580*/  UISETP.NE.AND UP0, UPT, UR6, 0x2, UPT ;  /* 0x000000020600788c */ /* 0x000fc6000bf05270 */
[----:B------:R-:W-:Y:S01]  /*1590*/  UMOV UR6, 0x2 ;  /* 0x0000000200067882 */ /* 0x000fe20000000000 */
[----:B------:R-:W-:Y:S01]  /*15a0*/  QGMMA.64x8x32.F32.E4M3.E4M3 R24, gdesc[UR12], RZ, !UPT ;  /* 0x000000000c1879f3 */ /* 0x000fe2000c7008ff */
[----:B------:R-:W-:Y:S02]  /*15b0*/  USEL UR7, URZ, 0x1, UP0 ;  /* 0x000000013f077887 */ /* 0x000fe40008000000 */
[----:B------:R-:W-:Y:S02]  /*15c0*/  UIADD3 UR12, UR12, 0x2, URZ ;  /* 0x000000020c0c7890 */ /* 0x000fe4000fffe03f */
[----:B------:R-:W-:Y:S02]  /*15d0*/  UIADD3 UR14, UR14, 0x2, URZ ;  /* 0x000000020e0e7890 */ /* 0x000fe4000fffe03f */
[----:B------:R-:W-:Y:S01]  /*15e0*/  ISETP.NE.AND P0, PT, RZ, UR7, PT ;  /* 0x00000007ff007c0c */ /* 0x000fe2000bf05270 */
[----:B------:R-:W-:Y:S01]  /*15f0*/  UMOV UR13, 0x80000020 ;  /* 0x80000020000d7882 */ /* 0x000fe20000000000 */
[----:B------:R-:W-:-:S05]  /*1600*/  UMOV UR15, 0x80000000 ;  /* 0x80000000000f7882 */ /* 0x000fca0000000000 */
[----:B------:R-:W-:Y:S06]  /*1610*/  QGMMA.64x8x32.F32.E4M3.E4M3 R24, gdesc[UR12], R24, gsb0 ;  /* 0x000000000c1879f3 */ /* 0x000fec0008000818 */
[----:B------:R-:W-:Y:S05]  /*1620*/  @!P0 BRA `(.L_x_19) ;  /* 0x0000000000188947 */ /* 0x000fea0003800000 */
[----:B------:R-:W-:Y:S02]  /*1630*/  WARPGROUP.DEPBAR.LE gsb0, 0x0 ;  /* 0x00008000000079c5 */ /* 0x000fe40000010000 */
[----:B------:R-:W-:-:S01]  /*1640*/  FADD R21, RZ, R24 ;  /* 0x00000018ff157221 */ /* 0x000fc20000000000 */
[----:B------:R-:W-:Y:S01]  /*1650*/  FADD R20, RZ, R25 ;  /* 0x00000019ff147221 */ /* 0x000fe20000000000 */
[----:B------:R-:W-:-:S01]  /*1660*/  FADD R19, RZ, R26 ;  /* 0x0000001aff137221 */ /* 0x000fc20000000000 */
[----:B------:R-:W-:Y:S01]  /*1670*/  FADD R18, RZ, R27 ;  /* 0x0000001bff127221 */ /* 0x000fe20000000000 */
[----:B------:R-:W-:-:S06]  /*1680*/  UMOV UR6, URZ ;  /* 0x0000003f00067c82 */ /* 0x000fcc0008000000 */
.L_x_19:
[----:B------:R-:W-:-:S04]  /*1690*/  UIADD3 UR18, UR5, 0x1, URZ ;  /* 0x0000000105127890 */ /* 0x000fc8000fffe03f */
[----:B------:R-:W-:-:S04]  /*16a0*/  UISETP.NE.AND UP0, UPT, UR18, 0x1a, UPT ;  /* 0x0000001a1200788c */ /* 0x000fc8000bf05270 */
[----:B------:R-:W-:Y:S02]  /*16b0*/  USEL UR8, URZ, 0x1, UP0 ;  /* 0x000000013f087887 */ /* 0x000fe40008000000 */
[----:B------:R-:W-:Y:S02]  /*16c0*/  USEL UR18, UR18, URZ, UP0 ;  /* 0x0000003f12127287 */ /* 0x000fe40008000000 */
[----:B------:R-:W-:-:S06]  /*16d0*/  ULOP3.LUT UR8, UR4, UR8, URZ, 0x3c, !UPT ;  /* 0x0000000804087292 */ /* 0x000fcc000f8e3c3f */
[----:B------:R-:W-:Y:S01]  /*16e0*/  IMAD.U32 R11, RZ, RZ, UR8 ;  /* 0x00000008ff0b7e24 */ /* 0x000fe2000f8e00ff */
[----:B------:R-:W-:-:S06]  /*16f0*/  UMOV UR8, 0x1 ;  /* 0x0000000100087882 */ /* 0x000fcc0000000000 */
.L_x_14:
[----:B------:R-:W-:-:S04]  /*1700*/  UISETP.LT.AND UP0, UPT, UR9, 0x1, UPT ;  /* 0x000000010900788c */ /* 0x000fc8000bf01270 */
[----:B------:R-:W-:-:S04]  /*1710*/  USEL UR12, UR9, 0x1, UP0 ;  /* 0x00000001090c7887 */ /* 0x000fc80008000000 */
[----:B------:R-:W-:-:S04]  /*1720*/  UIADD3 UR12, UR9, -UR12, URZ ;  /* 0x8000000c090c7290 */ /* 0x000fc8000fffe03f */
[----:B------:R-:W-:-:S06]  /*1730*/  UISETP.GE.AND UP0, UPT, UR12, 0x1, UPT ;  /* 0x000000010c00788c */ /* 0x000fcc000bf06270 */
[----:B------:R-:W-:-:S13]  /*1740*/  PLOP3.LUT P0, PT, PT, PT, UP0, 0x80, 0x0 ;  /* 0x000000000000781c */ /* 0x000fda0003f0f008 */
[----:B------:R-:W-:Y:S05]  /*1750*/  @!P0 BRA `(.L_x_20) ;  /* 0x0000000400108947 */ /* 0x000fea0003800000 */
[----:B01----:R-:W-:Y:S01]  /*1760*/  IMAD.U32 R4, RZ, RZ, UR12 ;  /* 0x0000000cff047e24 */ /* 0x003fe2000f8e00ff */
[----:B------:R-:W-:Y:S01]  /*1770*/  UMOV UR19, UR5 ;  /* 0x0000000500137c82 */ /* 0x000fe20008000000 */
[----:B------:R-:W-:-:S05]  /*1780*/  ULDC UR20, c[0x0][0x50c] ;  /* 0x0001430000147ab9 */ /* 0x000fca0000000800 */
.L_x_28:
[----:B------:R-:W-:-:S13]  /*1790*/  ISETP.NE.AND P2, PT, R31, 0x3, PT ;  /* 0x000000031f00780c */ /* 0x000fda0003f45270 */
[----:B01----:R-:W-:Y:S05]  /*17a0*/  @!P2 BRA `(.L_x_21) ;  /* 0x000000000004a947 */ /* 0x003fea0003800000 */
[----:B------:R-:W-:Y:S01]  /*17b0*/  BPT.TRAP 0x1 ;  /* 0x000000040000795c */ /* 0x000fe20000300000 */
.L_x_21:
[----:B------:R-:W0:Y:S01]  /*17c0*/  S2UR UR12, SR_CgaCtaId ;  /* 0x00000000000c79c3 */ /* 0x000e220000008800 */
[----:B------:R-:W-:Y:S01]  /*17d0*/  UMOV UR10, 0x400 ;  /* 0x00000400000a7882 */ /* 0x000fe20000000000 */
[----:B------:R-:W-:Y:S01]  /*17e0*/  SHF.L.U32 R5, R11, 0x1f, RZ ;  /* 0x0000001f0b057819 */ /* 0x000fe200000006ff */
[----:B0-----:R-:W-:-:S04]  /*17f0*/  ULEA UR10, UR12, UR10, 0x18 ;  /* 0x0000000a0c0a7291 */ /* 0x001fc8000f8ec03f */
[----:B------:R-:W-:-:S09]  /*1800*/  ULEA UR12, UR18, UR10, 0x3 ;  /* 0x0000000a120c7291 */ /* 0x000fd2000f8e183f */
[----:B------:R0:W1:Y:S01]  /*1810*/  SYNCS.PHASECHK.TRANS64.TRYWAIT P0, [UR12], R5 ;  /* 0x00000005ff0075a7 */ /* 0x000062000800014c */
[----:B------:R-:W-:Y:S05]  /*1820*/  @!P2 BRA `(.L_x_22) ;  /* 0x000000000004a947 */ /* 0x000fea0003800000 */
[----:B------:R-:W-:Y:S01]  /*1830*/  BPT.TRAP 0x1 ;  /* 0x000000040000795c */ /* 0x000fe20000300000 */
.L_x_22:
[----:B-1----:R-:W-:Y:S05]  /*1840*/  @P0 BRA `(.L_x_23) ;  /* 0x0000000000080947 */ /* 0x002fea0003800000 */
[----:B------:R-:W1:Y:S02]  /*1850*/  SYNCS.PHASECHK.TRANS64.TRYWAIT P0, [UR12], R5 ;  /* 0x00000005ff0075a7 */ /* 0x000e64000800014c */
[----:B-1----:R-:W-:Y:S05]  /*1860*/  @!P0 BRA `(.L_x_24) ;  /* 0x0000003800348947 */ /* 0x002fea0003800000 */
.L_x_23:
[----:B------:R-:W-:Y:S01]  /*1870*/  UIADD3 UR12, UR10, 0x34280, URZ ;  /* 0x000342800a0c7890 */ /* 0x000fe2000fffe03f */
[----:B------:R-:W-:Y:S01]  /*1880*/  WARPGROUP.ARRIVE ;  /* 0x00000000000079c5 */ /* 0x000fe20000000000 */
[----:B------:R-:W-:Y:S02]  /*1890*/  UISETP.NE.AND UP0, UPT, UR7, URZ, UPT ;  /* 0x0000003f0700728c */ /* 0x000fe4000bf05270 */
[----:B------:R-:W-:Y:S02]  /*18a0*/  USHF.R.U32.HI UR12, URZ, 0x4, UR12 ;  /* 0x000000043f0c7899 */ /* 0x000fe4000801160c */
[----:B------:R-:W-:Y:S02]  /*18b0*/  USEL UR8, UR8, URZ, !UP0 ;  /* 0x0000003f08087287 */ /* 0x000fe4000c000000 */
[----:B------:R-:W-:Y:S02]  /*18c0*/  ULOP3.LUT UR12, UR12, 0x3fff, URZ, 0xc0, !UPT ;  /* 0x00003fff0c0c7892 */ /* 0x000fe4000f8ec03f */
[----:B------:R-:W-:-:S02]  /*18d0*/  UISETP.NE.U32.AND UP0, UPT, UR8, URZ, UPT ;  /* 0x0000003f0800728c */ /* 0x000fc4000bf05070 */
[----:B------:R-:W-:Y:S02]  /*18e0*/  ULOP3.LUT UR14, UR12, 0x10000, URZ, 0xfc, !UPT ;  /* 0x000100000c0e7892 */ /* 0x000fe4000f8efc3f */
[----:B------:R-:W-:Y:S02]  /*18f0*/  ULEA UR12, UR18, UR11, 0x9 ;  /* 0x0000000b120c7291 */ /* 0x000fe4000f8e483f */
[----:B------:R-:W-:Y:S01]  /*1900*/  ULEA UR14, UR18, UR14, 0x5 ;  /* 0x0000000e120e7291 */ /* 0x000fe2000f8e283f */
[----:B------:R-:W-:Y:S01]  /*1910*/  UMOV UR13, 0x80000020 ;  /* 0x80000020000d7882 */ /* 0x000fe20000000000 */
[----:B------:R-:W-:Y:S01]  /*1920*/  UMOV UR15, 0x80000000 ;  /* 0x80000000000f7882 */ /* 0x000fe20000000000 */
[----:B------:R-:W-:-:S06]  /*1930*/  UIADD3 UR6, UR6, 0x2, URZ ;  /* 0x0000000206067890 */ /* 0x000fcc000fffe03f */
[----:B------:R-:W-:Y:S01]  /*1940*/  QGMMA.64x8x32.F32.E4M3.E4M3 R24, gdesc[UR12], R24, UP0 ;  /* 0x000000000c1879f3 */ /* 0x000fe2000bf00818 */
[----:B------:R-:W-:Y:S02]  /*1950*/  UIADD3 UR12, UR12, 0x2, URZ ;  /* 0x000000020c0c7890 */ /* 0x000fe4000fffe03f */
[----:B------:R-:W-:Y:S01]  /*1960*/  UIADD3 UR14, UR14, 0x2, URZ ;  /* 0x000000020e0e7890 */ /* 0x000fe2000fffe03f */
[----:B------:R-:W-:Y:S01]  /*1970*/  UMOV UR13, 0x80000020 ;  /* 0x80000020000d7882 */ /* 0x000fe20000000000 */
[----:B------:R-:W-:Y:S01]  /*1980*/  UMOV UR15, 0x80000000 ;  /* 0x80000000000f7882 */ /* 0x000fe20000000000 */
[----:B------:R-:W-:-:S04]  /*1990*/  UISETP.NE.AND UP0, UPT, UR6, UR20, UPT ;  /* 0x000000140600728c */ /* 0x000fc8000bf05270 */
[----:B------:R-:W-:-:S06]  /*19a0*/  USEL UR7, URZ, 0x1, UP0 ;  /* 0x000000013f077887 */ /* 0x000fcc0008000000 */
[----:B------:R-:W-:Y:S01]  /*19b0*/  ISETP.NE.AND P0, PT, RZ, UR7, PT ;  /* 0x00000007ff007c0c */ /* 0x000fe2000bf05270 */
[----:B------:R-:W-:Y:S03]  /*19c0*/  QGMMA.64x8x32.F32.E4M3.E4M3 R24, gdesc[UR12], R24, gsb0 ;  /* 0x000000000c1879f3 */ /* 0x000fe60008000818 */
[----:B------:R-:W-:-:S09]  /*19d0*/  WARPGROUP.DEPBAR.LE gsb0, 0x1 ;  /* 0x00008000000079c5 */ /* 0x000fd20000010100 */
[----:B------:R-:W-:Y:S05]  /*19e0*/  @!P0 BRA `(.L_x_25) ;  /* 0x0000000000188947 */ /* 0x000fea0003800000 */
[----:B------:R-:W-:Y:S02]  /*19f0*/  WARPGROUP.DEPBAR.LE gsb0, 0x0 ;  /* 0x00008000000079c5 */ /* 0x000fe40000010000 */
[----:B------:R-:W-:-:S01]  /*1a00*/  FADD R21, R24, R21 ;  /* 0x0000001518157221 */ /* 0x000fc20000000000 */
[----:B------:R-:W-:Y:S01]  /*1a10*/  FADD R20, R25, R20 ;  /* 0x0000001419147221 */ /* 0x000fe20000000000 */
[----:B------:R-:W-:-:S01]  /*1a20*/  FADD R19, R26, R19 ;  /* 0x000000131a137221 */ /* 0x000fc20000000000 */
[----:B------:R-:W-:Y:S01]  /*1a30*/  FADD R18, R18, R27 ;  /* 0x0000001b12127221 */ /* 0x000fe20000000000 */
[----:B------:R-:W-:-:S06]  /*1a40*/  UMOV UR6, URZ ;  /* 0x0000003f00067c82 */ /* 0x000fcc0008000000 */
.L_x_25:
[----:B------:R-:W-:Y:S05]  /*1a50*/  @!P2 BRA `(.L_x_26) ;  /* 0x000000000004a947 */ /* 0x000fea0003800000 */
[----:B------:R-:W-:Y:S01]  /*1a60*/  BPT.TRAP 0x1 ;  /* 0x000000040000795c */ /* 0x000fe20000300000 */
.L_x_26:
[----:B------:R-:W-:Y:S01]  /*1a70*/  ULEA UR8, UR19, UR10, 0x3 ;  /* 0x0000000a13087291 */ /* 0x000fe2000f8e183f */
[----:B------:R-:W-:-:S03]  /*1a80*/  ISETP.GT.U32.AND P0, PT, R8, 0x1, PT ;  /* 0x000000010800780c */ /* 0x000fc60003f04070 */
[----:B------:R-:W-:-:S04]  /*1a90*/  UIADD3 UR8, UR8, 0xd0, URZ ;  /* 0x000000d008087890 */ /* 0x000fc8000fffe03f */
[----:B------:R-:W-:-:S09]  /*1aa0*/  UPRMT UR8, URZ, 0x654, UR8 ;  /* 0x000006543f087896 */ /* 0x000fd20008000008 */
[----:B------:R-:W-:Y:S01]  /*1ab0*/  SYNCS.ARRIVE.TRANS64.RED.A1T0 RZ, [UR8], RZ ;  /* 0x000000ffffff79a7 */ /* 0x000fe20008100408 */
[----:B------:R-:W-:Y:S05]  /*1ac0*/  @P0 BRA `(.L_x_27) ;  /* 0x0000000000040947 */ /* 0x000fea0003800000 */
[----:B------:R-:W-:Y:S01]  /*1ad0*/  BPT.TRAP 0x1 ;  /* 0x000000040000795c */ /* 0x000fe20000300000 */
.L_x_27:
[----:B------:R-:W-:Y:S01]  /*1ae0*/  UIADD3 UR18, UR18, 0x1, URZ ;  /* 0x0000000112127890 */ /* 0x000fe2000fffe03f */
[C---:B------:R-:W-:Y:S01]  /*1af0*/  ISETP.GT.AND P0, PT, R4.reuse, 0x1, PT ;  /* 0x000000010400780c */ /* 0x040fe20003f04270 */
[----:B------:R-:W-:Y:S01]  /*1b00*/  UIADD3 UR19, UR19, 0x1, URZ ;  /* 0x0000000113137890 */ /* 0x000fe2000fffe03f */
[----:B------:R-:W-:Y:S01]  /*1b10*/  VIADD R4, R4, 0xffffffff ;  /* 0xffffffff04047836 */ /* 0x000fe20000000000 */
[----:B------:R-:W-:Y:S02]  /*1b20*/  UISETP.NE.AND UP0, UPT, UR18, 0x1a, UPT ;  /* 0x0000001a1200788c */ /* 0x000fe4000bf05270 */
[----:B------:R-:W-:Y:S02]  /*1b30*/  UISETP.NE.AND UP1, UPT, UR19, 0x1a, UPT ;  /* 0x0000001a1300788c */ /* 0x000fe4000bf25270 */
[----:B------:R-:W-:Y:S02]  /*1b40*/  USEL UR8, URZ, 0x1, UP0 ;  /* 0x000000013f087887 */ /* 0x000fe40008000000 */
[----:B------:R-:W-:-:S02]  /*1b50*/  USEL UR18, UR18, URZ, UP0 ;  /* 0x0000003f12127287 */ /* 0x000fc40008000000 */
[----:B------:R-:W-:Y:S02]  /*1b60*/  USEL UR19, UR19, URZ, UP1 ;  /* 0x0000003f13137287 */ /* 0x000fe40008800000 */
[----:B------:R-:W-:Y:S01]  /*1b70*/  LOP3.LUT R11, R11, UR8, RZ, 0x3c, !PT ;  /* 0x000000080b0b7c12 */ /* 0x000fe2000f8e3cff */
[----:B------:R-:W-:Y:S01]  /*1b80*/  UMOV UR8, 0x1 ;  /* 0x0000000100087882 */ /* 0x000fe20000000000 */
[----:B------:R-:W-:Y:S08]  /*1b90*/  @P0 BRA `(.L_x_28) ;  /* 0xfffffff800fc0947 */ /* 0x000ff0000383ffff */
.L_x_20:
[----:B------:R-:W-:Y:S01]  /*1ba0*/  UISETP.NE.AND UP0, UPT, UR6, URZ, UPT ;  /* 0x0000003f0600728c */ /* 0x000fe2000bf05270 */
[----:B01----:R-:W0:Y:S03]  /*1bb0*/  LDC R4, c[0x0][0x28c] ;  /* 0x0000a300ff047b82 */ /* 0x003e260000000800 */
[----:B------:R-:W-:-:S06]  /*1bc0*/  USEL UR6, URZ, 0x1, !UP0 ;  /* 0x000000013f067887 */ /* 0x000fcc000c000000 */
[----:B------:R-:W-:Y:S02]  /*1bd0*/  ISETP.NE.AND P0, PT, RZ, UR6, PT ;  /* 0x00000006ff007c0c */ /* 0x000fe4000bf05270 */
[----:B0-----:R-:W-:-:S11]  /*1be0*/  ISETP.GE.AND P2, PT, R4, 0x1, PT ;  /* 0x000000010400780c */ /* 0x001fd60003f46270 */
[----:B------:R-:W-:Y:S05]  /*1bf0*/  @!P0 BRA `(.L_x_29) ;  /* 0x0000000000148947 */ /* 0x000fea0003800000 */
[----:B------:R-:W-:Y:S02]  /*1c00*/  WARPGROUP.DEPBAR.LE gsb0, 0x0 ;  /* 0x00008000000079c5 */ /* 0x000fe40000010000 */
[----:B------:R-:W-:Y:S01]  /*1c10*/  FADD R21, R24, R21 ;  /* 0x0000001518157221 */ /* 0x000fe20000000000 */
[----:B------:R-:W-:Y:S01]  /*1c20*/  FADD R20, R25, R20 ;  /* 0x0000001419147221 */ /* 0x000fe20000000000 */
[----:B------:R-:W-:Y:S01]  /*1c30*/  FADD R19, R26, R19 ;  /* 0x000000131a137221 */ /* 0x000fe20000000000 */
[----:B------:R-:W-:-:S07]  /*1c40*/  FADD R18, R18, R27 ;  /* 0x0000001b12127221 */ /* 0x000fce0000000000 */
.L_x_29:
[----:B------:R-:W-:Y:S02]  /*1c50*/  WARPGROUP.DEPBAR.LE gsb0, 0x0 ;  /* 0x00008000000079c5 */ /* 0x000fe40000010000 */
[----:B------:R-:W-:Y:S05]  /*1c60*/  @!P2 BRA `(.L_x_30) ;  /* 0x000000000040a947 */ /* 0x000fea0003800000 */
[----:B------:R-:W-:-:S13]  /*1c70*/  ISETP.NE.AND P0, PT, R31, 0x3, PT ;  /* 0x000000031f00780c */ /* 0x000fda0003f05270 */
[----:B------:R-:W-:Y:S05]  /*1c80*/  @!P0 BRA `(.L_x_31) ;  /* 0x0000000000048947 */ /* 0x000fea0003800000 */
[----:B------:R-:W-:Y:S01]  /*1c90*/  BPT.TRAP 0x1 ;  /* 0x000000040000795c */ /* 0x000fe20000300000 */
.L_x_31:
[----:B------:R-:W-:Y:S01]  /*1ca0*/  UISETP.LT.AND UP0, UPT, UR9, 0x1, UPT ;  /* 0x000000010900788c */ /* 0x000fe2000bf01270 */
[----:B------:R-:W-:-:S03]  /*1cb0*/  ISETP.GT.U32.AND P0, PT, R8, 0x1, PT ;  /* 0x000000010800780c */ /* 0x000fc60003f04070 */
[----:B------:R-:W-:-:S04]  /*1cc0*/  USEL UR8, UR9, 0x1, UP0 ;  /* 0x0000000109087887 */ /* 0x000fc80008000000 */
[----:B------:R-:W-:-:S04]  /*1cd0*/  UIADD3 UR8, UR5, UR9, -UR8 ;  /* 0x0000000905087290 */ /* 0x000fc8000fffe808 */
[----:B------:R-:W-:-:S04]  /*1ce0*/  UIMAD.WIDE.U32 UR6, UR8, 0x4ec4ec4f, URZ ;  /* 0x4ec4ec4f080678a5 */ /* 0x000fc8000f8e003f */
[----:B------:R-:W-:-:S04]  /*1cf0*/  USHF.R.U32.HI UR6, URZ, 0x3, UR7 ;  /* 0x000000033f067899 */ /* 0x000fc80008011607 */
[----:B------:R-:W-:-:S04]  /*1d00*/  UIMAD UR8, UR6, -0x1a, UR8 ;  /* 0xffffffe6060878a4 */ /* 0x000fc8000f8e0208 */
[----:B------:R-:W-:-:S04]  /*1d10*/  ULEA UR8, UR8, UR10, 0x3 ;  /* 0x0000000a08087291 */ /* 0x000fc8000f8e183f */
[----:B------:R-:W-:-:S04]  /*1d20*/  UIADD3 UR8, UR8, 0xd0, URZ ;  /* 0x000000d008087890 */ /* 0x000fc8000fffe03f */
[----:B------:R-:W-:-:S09]  /*1d30*/  UPRMT UR8, URZ, 0x654, UR8 ;  /* 0x000006543f087896 */ /* 0x000fd20008000008 */
[----:B------:R-:W-:Y:S01]  /*1d40*/  SYNCS.ARRIVE.TRANS64.RED.A1T0 RZ, [UR8], RZ ;  /* 0x000000ffffff79a7 */ /* 0x000fe20008100408 */
[----:B------:R-:W-:Y:S05]  /*1d50*/  @P0 BRA `(.L_x_30) ;  /* 0x0000000000040947 */ /* 0x000fea0003800000 */
[----:B------:R-:W-:Y:S01]  /*1d60*/  BPT.TRAP 0x1 ;  /* 0x000000040000795c */ /* 0x000fe20000300000 */
.L_x_30:
[----:B------:R-:W0:Y:S01]  /*1d70*/  LDC R14, c[0x0][0x288] ;  /* 0x0000a200ff0e7b82 */ /* 0x000e220000000800 */
[--C-:B------:R-:W-:Y:S01]  /*1d80*/  SHF.R.U32.HI R4, RZ, 0x2, R12.reuse ;  /* 0x00000002ff047819 */ /* 0x100fe2000001160c */
[----:B------:R-:W-:Y:S01]  /*1d90*/  IMAD.SHL.U32 R17, R7, 0x8, RZ ;  /* 0x0000000807117824 */ /* 0x000fe200078e00ff */
[----:B------:R-:W-:Y:S01]  /*1da0*/  LOP3.LUT R6, R12, 0x60, RZ, 0xc0, !PT ;  /* 0x000000600c067812 */ /* 0x000fe200078ec0ff */
[----:B------:R-:W-:Y:S01]  /*1db0*/  UIADD3 UR5, UR9, UR5, URZ ;  /* 0x0000000509057290 */ /* 0x000fe2000fffe03f */
[----:B------:R-:W-:Y:S01]  /*1dc0*/  SHF.R.U32.HI R11, RZ, 0x7, R12 ;  /* 0x00000007ff0b7819 */ /* 0x000fe2000001160c */
[----:B------:R-:W-:Y:S01]  /*1dd0*/  ULDC UR12, c[0x0][0x284] ;  /* 0x0000a100000c7ab9 */ /* 0x000fe20000000800 */
[----:B------:R-:W-:Y:S01]  /*1de0*/  LOP3.LUT R5, R4, 0x7, RZ, 0xc0, !PT ;  /* 0x0000000704057812 */ /* 0x000fe200078ec0ff */
[----:B------:R-:W-:Y:S01]  /*1df0*/  UISETP.GT.U32.AND UP0, UPT, UR5, 0x19, UPT ;  /* 0x000000190500788c */ /* 0x000fe2000bf04070 */
[----:B------:R-:W-:Y:S01]  /*1e00*/  SHF.R.U32.HI R6, RZ, 0x1, R6 ;  /* 0x00000001ff067819 */ /* 0x000fe20000011606 */
[----:B------:R-:W-:Y:S01]  /*1e10*/  UISETP.GE.U32.AND UP1, UPT, UR9, 0x1a, UPT ;  /* 0x0000001a0900788c */ /* 0x000fe2000bf26070 */
[----:B------:R-:W-:Y:S01]  /*1e20*/  LOP3.LUT R4, R11, 0x1, RZ, 0xc0, !PT ;  /* 0x000000010b047812 */ /* 0x000fe200078ec0ff */
[----:B------:R-:W-:Y:S01]  /*1e30*/  UISETP.LT.U32.AND UP0, UPT, UR9, 0x1a, UP0 ;  /* 0x0000001a0900788c */ /* 0x000fe20008701070 */
[----:B------:R-:W-:Y:S01]  /*1e40*/  IADD3 R23, RZ, -R6, -R5 ;  /* 0x80000006ff177210 */ /* 0x000fe20007ffe805 */
[----:B------:R-:W-:Y:S01]  /*1e50*/  ULDC.64 UR10, c[0x0][0x5d0] ;  /* 0x00017400000a7ab9 */ /* 0x000fe20000000a00 */
[----:B------:R-:W-:Y:S01]  /*1e60*/  LOP3.LUT R11, R12, 0x3, RZ, 0xc0, !PT ;  /* 0x000000030c0b7812 */ /* 0x000fe200078ec0ff */
[C---:B------:R-:W-:Y:S01]  /*1e70*/  IMAD.SHL.U32 R16, R4.reuse, 0x40, RZ ;  /* 0x0000004004107824 */ /* 0x040fe200078e00ff */
[----:B------:R-:W-:Y:S01]  /*1e80*/  SHF.R.S32.HI R28, RZ, 0x1f, R13 ;  /* 0x0000001fff1c7819 */ /* 0x000fe2000001140d */
[----:B------:R-:W-:Y:S01]  /*1e90*/  IMAD R23, R4, -0x40, R23 ;  /* 0xffffffc004177824 */ /* 0x000fe200078e0217 */
[----:B------:R-:W-:Y:S01]  /*1ea0*/  UIMAD.WIDE.U32 UR6, UR5, 0x4ec4ec4f, URZ ;  /* 0x4ec4ec4f050678a5 */ /* 0x000fe2000f8e003f */
[----:B------:R-:W-:Y:S01]  /*1eb0*/  IMAD.SHL.U32 R4, R12, 0x2, RZ ;  /* 0x000000020c047824 */ /* 0x000fe200078e00ff */
[----:B------:R-:W-:Y:S01]  /*1ec0*/  LOP3.LUT R15, R16, 0x40, R5, 0xe2, !PT ;  /* 0x00000040100f7812 */ /* 0x000fe200078ee205 */
[----:B------:R-:W-:Y:S01]  /*1ed0*/  IMAD R22, R28, UR10, RZ ;  /* 0x0000000a1c167c24 */ /* 0x000fe2000f8e02ff */
[----:B------:R-:W-:Y:S01]  /*1ee0*/  USEL UR8, URZ, 0x1, !UP0 ;  /* 0x000000013f087887 */ /* 0x000fe2000c000000 */
[----:B0-----:R-:W-:Y:S01]  /*1ef0*/  IMAD R16, R11, -0x2, R14 ;  /* 0xfffffffe0b107824 */ /* 0x001fe200078e020e */
[----:B------:R-:W-:Y:S01]  /*1f00*/  ISETP.GE.AND P0, PT, R17, R14, PT ;  /* 0x0000000e1100720c */ /* 0x000fe20003f06270 */
[----:B------:R-:W-:Y:S01]  /*1f10*/  IMAD.SHL.U32 R14, R10, 0x80, RZ ;  /* 0x000000800a0e7824 */ /* 0x000fe200078e00ff */
[----:B------:R-:W-:Y:S01]  /*1f20*/  LOP3.LUT R24, R4, 0x6, RZ, 0xc0, !PT ;  /* 0x0000000604187812 */ /* 0x000fe200078ec0ff */
[----:B------:R-:W-:Y:S01]  /*1f30*/  IMAD R25, R13, UR11, R22 ;  /* 0x0000000b0d197c24 */ /* 0x000fe2000f8e0216 */
[----:B------:R-:W-:Y:S01]  /*1f40*/  USHF.R.U32.HI UR6, URZ, 0x3, UR7 ;  /* 0x000000033f067899 */ /* 0x000fe20008011607 */
[----:B------:R-:W-:Y:S01]  /*1f50*/  IMAD.WIDE R10, R10, 0x80, RZ ;  /* 0x000000800a0a7825 */ /* 0x000fe200078e02ff */
[----:B------:R-:W-:Y:S01]  /*1f60*/  LOP3.LUT R4, R17, R24, RZ, 0xfc, !PT ;  /* 0x0000001811047212 */ /* 0x000fe200078efcff */
[----:B------:R-:W-:Y:S01]  /*1f70*/  ULOP3.LUT UR4, UR4, UR8, URZ, 0x3c, !UPT ;  /* 0x0000000804047292 */ /* 0x000fe2000f8e3c3f */
[----:B------:R-:W-:Y:S01]  /*1f80*/  ISETP.GE.OR P0, PT, R14, UR12, P0 ;  /* 0x0000000c0e007c0c */ /* 0x000fe20008706670 */
[----:B------:R-:W-:Y:S01]  /*1f90*/  UIMAD UR5, UR6, -0x1a, UR5 ;  /* 0xffffffe6060578a4 */ /* 0x000fe2000f8e0205 */
[----:B------:R-:W-:Y:S01]  /*1fa0*/  SHF.R.S32.HI R5, RZ, 0x1f, R4 ;  /* 0x0000001fff057819 */ /* 0x000fe20000011404 */
[----:B------:R-:W-:Y:S01]  /*1fb0*/  @UP1 ULOP3.LUT UR4, UR4, 0x1, UR6, 0x78, !UPT ;  /* 0x0000000104041892 */ /* 0x000fe2000f8e7806 */
[----:B------:R-:W-:Y:S01]  /*1fc0*/  LOP3.LUT R29, R10, R15, R6, 0xfe, !PT ;  /* 0x0000000f0a1d7212 */ /* 0x000fe200078efe06 */
[----:B------:R-:W-:-:S02]  /*1fd0*/  IMAD.IADD R30, R16, 0x1, -R17 ;  /* 0x00000001101e7824 */ /* 0x000fc400078e0a11 */
[----:B------:R-:W-:-:S04]  /*1fe0*/  IMAD.WIDE.U32 R4, R13, UR10, R4 ;  /* 0x0000000a0d047c25 */ /* 0x000fc8000f8e0004 */
[----:B------:R-:W-:Y:S01]  /*1ff0*/  IMAD.IADD R5, R5, 0x1, R25 ;  /* 0x0000000105057824 */ /* 0x000fe200078e0219 */
[----:B------:R-:W-:Y:S01]  /*2000*/  IADD3 R25, -R14, UR12, R23 ;  /* 0x0000000c0e197c10 */ /* 0x000fe2000fffe117 */
[----:B------:R-:W-:Y:S01]  /*2010*/  IMAD.MOV.U32 R22, RZ, RZ, -0x1 ;  /* 0xffffffffff167424 */ /* 0x000fe200078e00ff */
[----:B------:R-:W-:Y:S06]  /*2020*/  @P0 BRA `(.L_x_32) ;  /* 0x0000000400c00947 */ /* 0x000fec0003800000 */
[----:B------:R-:W0:Y:S01]  /*2030*/  LDC.64 R26, c[0x0][0x5c8] ;  /* 0x00017200ff1a7b82 */ /* 0x000e220000000a00 */
[----:B------:R-:W-:Y:S01]  /*2040*/  ULDC.64 UR6, c[0x0][0x5c0] ;  /* 0x0001700000067ab9 */ /* 0x000fe20000000a00 */
[----:B------:R-:W-:Y:S01]  /*2050*/  BSSY B0, `(.L_x_32) ;  /* 0x000006d000007945 */ /* 0x000fe20003800000 */
[-C--:B0-----:R-:W-:Y:S02]  /*2060*/  IMAD R6, R11, R26.reuse, RZ ;  /* 0x0000001a0b067224 */ /* 0x081fe400078e02ff */
[----:B------:R-:W-:-:S04]  /*2070*/  IMAD.WIDE.U32 R4, R29, R26, R4 ;  /* 0x0000001a1d047225 */ /* 0x000fc800078e0004 */
[----:B------:R-:W-:Y:S01]  /*2080*/  IMAD R15, R29, R27, R6 ;  /* 0x0000001b1d0f7224 */ /* 0x000fe200078e0206 */
[----:B------:R-:W-:Y:S02]  /*2090*/  LEA R16, P0, R26, R4, 0x3 ;  /* 0x000000041a107211 */ /* 0x000fe400078018ff */
[----:B------:R-:W-:Y:S01]  /*20a0*/  IADD3 R14, P2, R4, UR6, RZ ;  /* 0x00000006040e7c10 */ /* 0x000fe2000ff5e0ff */
[----:B------:R-:W-:Y:S01]  /*20b0*/  IMAD.IADD R15, R5, 0x1, R15 ;  /* 0x00000001050f7824 */ /* 0x000fe200078e020f */
[----:B------:R-:W-:-:S04]  /*20c0*/  IADD3 R16, P3, R16, UR6, RZ ;  /* 0x0000000610107c10 */ /* 0x000fc8000ff7e0ff */
[----:B------:R-:W-:Y:S02]  /*20d0*/  LEA.HI.X R4, R26, R15, R27, 0x3, P0 ;  /* 0x0000000f1a047211 */ /* 0x000fe400000f1c1b */
[----:B---3-5:R-:W-:Y:S02]  /*20e0*/  FSETP.NEU.AND P0, PT, R3, RZ, PT ;  /* 0x000000ff0300720b */ /* 0x028fe40003f0d000 */
[----:B------:R-:W-:Y:S02]  /*20f0*/  IADD3.X R15, R15, UR7, RZ, P2, !PT ;  /* 0x000000070f0f7c10 */ /* 0x000fe400097fe4ff */
[----:B------:R-:W-:-:S09]  /*2100*/  IADD3.X R17, R4, UR7, RZ, P3, !PT ;  /* 0x0000000704117c10 */ /* 0x000fd20009ffe4ff */
[----:B------:R-:W-:Y:S05]  /*2110*/  @!P0 BRA `(.L_x_33) ;  /* 0x0000000400388947 */ /* 0x000fea0003800000 */
[----:B------:R-:W-:Y:S01]  /*2120*/  IMAD R4, R7, 0x8, R24 ;  /* 0x0000000807047824 */ /* 0x000fe200078e0218 */
[----:B------:R-:W-:Y:S01]  /*2130*/  ULDC.64 UR6, c[0x0][0x5b8] ;  /* 0x00016e0000067ab9 */ /* 0x000fe20000000a00 */
[----:B------:R-:W-:Y:S01]  /*2140*/  ISETP.GE.AND P0, PT, R30, 0x1, PT ;  /* 0x000000011e00780c */ /* 0x000fe20003f06270 */
[----:B------:R-:W-:Y:S01]  /*2150*/  IMAD R6, R28, UR6, RZ ;  /* 0x000000061c067c24 */ /* 0x000fe2000f8e02ff */
[----:B------:R-:W-:Y:S01]  /*2160*/  ULDC.64 UR10, c[0x0][0x5a8] ;  /* 0x00016a00000a7ab9 */ /* 0x000fe20000000a00 */
[----:B------:R-:W-:Y:S01]  /*2170*/  SHF.R.S32.HI R5, RZ, 0x1f, R4 ;  /* 0x0000001fff057819 */ /* 0x000fe20000011404 */
[----:B------:R-:W-:Y:S01]  /*2180*/  BSSY B1, `(.L_x_34) ;  /* 0x000000e000017945 */ /* 0x000fe20003800000 */
[----:B------:R-:W-:Y:S01]  /*2190*/  IMAD R23, R13, UR7, R6 ;  /* 0x000000070d177c24 */ /* 0x000fe2000f8e0206 */
[----:B------:R-:W-:Y:S01]  /*21a0*/  ISETP.LT.OR P2, PT, R25, 0x1, !P0 ;  /* 0x000000011900780c */ /* 0x000fe20004741670 */
[----:B------:R-:W-:Y:S01]  /*21b0*/  IMAD.WIDE.U32 R6, R13, UR6, R4 ;  /* 0x000000060d067c25 */ /* 0x000fe2000f8e0004 */
[----:B------:R-:W-:-:S03]  /*21c0*/  ULDC.64 UR6, c[0x0][0x5b0] ;  /* 0x00016c0000067ab9 */ /* 0x000fc60000000a00 */
[----:B------:R-:W-:Y:S02]  /*21d0*/  IMAD.IADD R7, R7, 0x1, R23 ;  /* 0x0000000107077824 */ /* 0x000fe400078e0217 */
[----:B------:R-:W-:Y:S02]  /*21e0*/  IMAD R13, R11, UR6, RZ ;  /* 0x000000060b0d7c24 */ /* 0x000fe4000f8e02ff */
[----:B------:R-:W-:-:S04]  /*21f0*/  IMAD.WIDE.U32 R4, R29, UR6, R6 ;  /* 0x000000061d047c25 */ /* 0x000fc8000f8e0006 */
[----:B------:R-:W-:Y:S01]  /*2200*/  IMAD R13, R29, UR7, R13 ;  /* 0x000000071d0d7c24 */ /* 0x000fe2000f8e020d */
[----:B------:R-:W-:-:S04]  /*2210*/  IADD3 R4, P3, R4, UR10, RZ ;  /* 0x0000000a04047c10 */ /* 0x000fc8000ff7e0ff */
[--C-:B------:R-:W-:Y:S02]  /*2220*/  IADD3.X R5, R5, UR11, R13.reuse, P3, !PT ;  /* 0x0000000b05057c10 */ /* 0x100fe40009ffe40d */
[----:B------:R-:W-:Y:S01]  /*2230*/  PRMT R13, RZ, 0x7610, R13 ;  /* 0x00007610ff0d7816 */ /* 0x000fe2000000000d */
[----:B------:R-:W-:Y:S06]  /*2240*/  @P2 BRA `(.L_x_35) ;  /* 0x0000000000042947 */ /* 0x000fec0003800000 */
[----:B------:R0:W5:Y:S02]  /*2250*/  LDG.E.U8 R13, desc[UR16][R4.64] ;  /* 0x00000010040d7981 */ /* 0x000164000c1e1100 */
.L_x_35:
[----:B------:R-:W-:Y:S05]  /*2260*/  BSYNC B1 ;  /* 0x0000000000017941 */ /* 0x000fea0003800000 */
.L_x_34:
[----:B-----5:R-:W-:Y:S01]  /*2270*/  LOP3.LUT R13, R13, 0xff, RZ, 0xc0, !PT ;  /* 0x000000ff0d0d7812 */ /* 0x020fe200078ec0ff */
[----:B------:R-:W-:Y:S01]  /*2280*/  BSSY B1, `(.L_x_36) ;  /* 0x000000c000017945 */ /* 0x000fe20003800000 */
[----:B------:R-:W-:Y:S02]  /*2290*/  ISETP.GE.AND P0, PT, R30, 0x2, PT ;  /* 0x000000021e00780c */ /* 0x000fe40003f06270 */
[----:B------:R-:W-:Y:S02]  /*22a0*/  F2FP.F16.E4M3.UNPACK_B R13, R13 ;  /* 0x0000000dff0d723e */ /* 0x000fe400020006ff */
[----:B------:R-:W-:-:S03]  /*22b0*/  ISETP.LT.OR P0, PT, R25, 0x1, !P0 ;  /* 0x000000011900780c */ /* 0x000fc60004701670 */
[----:B------:R-:W-:Y:S01]  /*22c0*/  HADD2.F32 R24, -RZ, R13.H0_H0 ;  /* 0x2000000dff187230 */ /* 0x000fe20000004100 */
[----:B------:R-:W-:-:S04]  /*22d0*/  PRMT R13, RZ, 0x7610, R13 ;  /* 0x00007610ff0d7816 */ /* 0x000fc8000000000d */
[----:B------:R-:W-:-:S04]  /*22e0*/  FMUL R24, R24, R3 ;  /* 0x0000000318187220 */ /* 0x000fc80000400000 */
[----:B--2---:R-:W-:-:S05]  /*22f0*/  FFMA R24, R21, R2, R24 ;  /* 0x0000000215187223 */ /* 0x004fca0000000018 */
[----:B------:R-:W-:-:S05]  /*2300*/  F2FP.SATFINITE.E4M3.F32.PACK_AB_MERGE_C R21, RZ, R24, RZ ;  /* 0x00000018ff15723e */ /* 0x000fca00048070ff */
[----:B------:R1:W-:Y:S01]  /*2310*/  @!P2 STG.E.U8 desc[UR16][R14.64], R21 ;  /* 0x000000150e00a986 */ /* 0x0003e2000c101110 */
[----:B------:R-:W-:Y:S05]  /*2320*/  @P0 BRA `(.L_x_37) ;  /* 0x0000000000040947 */ /* 0x000fea0003800000 */
[----:B------:R2:W5:Y:S02]  /*2330*/  LDG.E.U8 R13, desc[UR16][R4.64+0x1] ;  /* 0x00000110040d7981 */ /* 0x000564000c1e1100 */
.L_x_37:
[----:B------:R-:W-:Y:S05]  /*2340*/  BSYNC B1 ;  /* 0x0000000000017941 */ /* 0x000fea0003800000 */
.L_x_36:
[----:B-----5:R-:W-:Y:S01]  /*2350*/  LOP3.LUT R13, R13, 0xff, RZ, 0xc0, !PT ;  /* 0x000000ff0d0d7812 */ /* 0x020fe200078ec0ff */
[----:B------:R-:W-:Y:S01]  /*2360*/  BSSY B1, `(.L_x_38) ;  /* 0x0000013000017945 */ /* 0x000fe20003800000 */
[----:B-1----:R-:W-:Y:S02]  /*2370*/  IADD3 R21, P2, R29, 0x8, RZ ;  /* 0x000000081d157810 */ /* 0x002fe40007f5e0ff */
[----:B------:R-:W-:-:S03]  /*2380*/  F2FP.F16.E4M3.UNPACK_B R13, R13 ;  /* 0x0000000dff0d723e */ /* 0x000fc600020006ff */
[----:B------:R-:W-:Y:S01]  /*2390*/  IMAD.X R10, RZ, RZ, R11, P2 ;  /* 0x000000ffff0a7224 */ /* 0x000fe200010e060b */
[----:B------:R-:W-:Y:S01]  /*23a0*/  ISETP.GE.AND P2, PT, R25, 0x9, PT ;  /* 0x000000091900780c */ /* 0x000fe20003f46270 */
[----:B0-2---:R-:W-:Y:S02]  /*23b0*/  HADD2.F32 R4, -RZ, R13.H0_H0 ;  /* 0x2000000dff047230 */ /* 0x005fe40000004100 */
[----:B------:R-:W-:Y:S01]  /*23c0*/  IMAD R10, R10, UR6, RZ ;  /* 0x000000060a0a7c24 */ /* 0x000fe2000f8e02ff */
[----:B------:R-:W-:Y:S01]  /*23d0*/  ISETP.LT.OR P4, PT, R30, 0x1, !P2 ;  /* 0x000000011e00780c */ /* 0x000fe20005781670 */
[----:B------:R-:W-:-:S04]  /*23e0*/  IMAD.WIDE.U32 R6, R21, UR6, R6 ;  /* 0x0000000615067c25 */ /* 0x000fc8000f8e0006 */
[----:B------:R-:W-:Y:S01]  /*23f0*/  FMUL R5, R4, R3 ;  /* 0x0000000304057220 */ /* 0x000fe20000400000 */
[----:B------:R-:W-:-:S03]  /*2400*/  IMAD R21, R21, UR7, R10 ;  /* 0x0000000715157c24 */ /* 0x000fc6000f8e020a */
[----:B------:R-:W-:Y:S01]  /*2410*/  FFMA R5, R20, R2, R5 ;  /* 0x0000000214057223 */ /* 0x000fe20000000005 */
[----:B------:R-:W-:Y:S02]  /*2420*/  IADD3 R4, P3, R6, UR10, RZ ;  /* 0x0000000a06047c10 */ /* 0x000fe4000ff7e0ff */
[----:B------:R-:W-:Y:S02]  /*2430*/  PRMT R6, RZ, 0x7610, R6 ;  /* 0x00007610ff067816 */ /* 0x000fe40000000006 */
[----:B------:R-:W-:Y:S02]  /*2440*/  F2FP.SATFINITE.E4M3.F32.PACK_AB_MERGE_C R11, RZ, R5, RZ ;  /* 0x00000005ff0b723e */ /* 0x000fe400048070ff */
[----:B------:R-:W-:-:S03]  /*2450*/  IADD3.X R5, R7, UR11, R21, P3, !PT ;  /* 0x0000000b07057c10 */ /* 0x000fc60009ffe415 */
[----:B------:R0:W-:Y:S01]  /*2460*/  @!P0 STG.E.U8 desc[UR16][R14.64+0x1], R11 ;  /* 0x0000010b0e008986 */ /* 0x0001e2000c101110 */
[----:B------:R-:W-:Y:S05]  /*2470*/  @P4 BRA `(.L_x_39) ;  /* 0x0000000000044947 */ /* 0x000fea0003800000 */
[----:B------:R1:W5:Y:S02]  /*2480*/  LDG.E.U8 R6, desc[UR16][R4.64] ;  /* 0x0000001004067981 */ /* 0x000364000c1e1100 */
.L_x_39:
[----:B------:R-:W-:Y:S05]  /*2490*/  BSYNC B1 ;  /* 0x0000000000017941 */ /* 0x000fea0003800000 */
.L_x_38:
[----:B-----5:R-:W-:Y:S01]  /*24a0*/  LOP3.LUT R6, R6, 0xff, RZ, 0xc0, !PT ;  /* 0x000000ff06067812 */ /* 0x020fe200078ec0ff */
[----:B------:R-:W-:Y:S01]  /*24b0*/  BSSY B1, `(.L_x_40) ;  /* 0x000000b000017945 */ /* 0x000fe20003800000 */
[----:B------:R-:W-:Y:S02]  /*24c0*/  ISETP.LT.OR P2, PT, R30, 0x2, !P2 ;  /* 0x000000021e00780c */ /* 0x000fe40005741670 */
[----:B------:R-:W-:-:S05]  /*24d0*/  F2FP.F16.E4M3.UNPACK_B R6, R6 ;  /* 0x00000006ff06723e */ /* 0x000fca00020006ff */
[----:B------:R-:W-:-:S05]  /*24e0*/  HADD2.F32 R6, -RZ, R6.H0_H0 ;  /* 0x20000006ff067230 */ /* 0x000fca0000004100 */
[----:B------:R-:W-:-:S04]  /*24f0*/  FMUL R6, R6, R3 ;  /* 0x0000000306067220 */ /* 0x000fc80000400000 */
[----:B------:R-:W-:-:S05]  /*2500*/  FFMA R6, R19, R2, R6 ;  /* 0x0000000213067223 */ /* 0x000fca0000000006 */
[----:B------:R-:W-:Y:S02]  /*2510*/  F2FP.SATFINITE.E4M3.F32.PACK_AB_MERGE_C R7, RZ, R6, RZ ;  /* 0x00000006ff07723e */ /* 0x000fe400048070ff */
[----:B------:R-:W-:-:S03]  /*2520*/  PRMT R6, RZ, 0x7610, R6 ;  /* 0x00007610ff067816 */ /* 0x000fc60000000006 */
[----:B------:R2:W-:Y:S01]  /*2530*/  @!P4 STG.E.U8 desc[UR16][R16.64], R7 ;  /* 0x000000071000c986 */ /* 0x0005e2000c101110 */
[----:B------:R-:W-:Y:S05]  /*2540*/  @P2 BRA `(.L_x_41) ;  /* 0x0000000000042947 */ /* 0x000fea0003800000 */
[----:B------:R3:W5:Y:S02]  /*2550*/  LDG.E.U8 R6, desc[UR16][R4.64+0x1] ;  /* 0x0000011004067981 */ /* 0x000764000c1e1100 */
.L_x_41:
[----:B------:R-:W-:Y:S05]  /*2560*/  BSYNC B1 ;  /* 0x0000000000017941 */ /* 0x000fea0003800000 */
.L_x_40:
[----:B------:R-:W-:Y:S05]  /*2570*/  @P2 BRA `(.L_x_42) ;  /* 0x0000000000682947 */ /* 0x000fea0003800000 */
[----:B-----5:R-:W-:-:S04]  /*2580*/  LOP3.LUT R6, R6, 0xff, RZ, 0xc0, !PT ;  /* 0x000000ff06067812 */ /* 0x020fc800078ec0ff */
[----:B------:R-:W-:-:S05]  /*2590*/  F2FP.F16.E4M3.UNPACK_B R6, R6 ;  /* 0x00000006ff06723e */ /* 0x000fca00020006ff */
[----:B------:R-:W-:-:S05]  /*25a0*/  HADD2.F32 R6, -RZ, R6.H0_H0 ;  /* 0x20000006ff067230 */ /* 0x000fca0000004100 */
[----:B-1-3--:R-:W-:-:S04]  /*25b0*/  FMUL R5, R6, R3 ;  /* 0x0000000306057220 */ /* 0x00afc80000400000 */
[----:B------:R-:W-:-:S05]  /*25c0*/  FFMA R5, R18, R2, R5 ;  /* 0x0000000212057223 */ /* 0x000fca0000000005 */
[----:B------:R-:W-:-:S05]  /*25d0*/  F2FP.SATFINITE.E4M3.F32.PACK_AB_MERGE_C R5, RZ, R5, RZ ;  /* 0x00000005ff05723e */ /* 0x000fca00048070ff */
[----:B------:R4:W-:Y:S01]  /*25e0*/  STG.E.U8 desc[UR16][R16.64+0x1], R5 ;  /* 0x0000010510007986 */ /* 0x0009e2000c101110 */
[----:B------:R-:W-:Y:S05]  /*25f0*/  BRA `(.L_x_42) ;  /* 0x0000000000487947 */ /* 0x000fea0003800000 */
.L_x_33:
[----:B------:R-:W-:Y:S01]  /*2600*/  ISETP.GE.AND P0, PT, R25, 0x1, PT ;  /* 0x000000011900780c */ /* 0x000fe20003f06270 */
[-C--:B--2---:R-:W-:Y:S01]  /*2610*/  FMUL R21, R21, R2.reuse ;  /* 0x0000000215157220 */ /* 0x084fe20000400000 */
[----:B------:R-:W-:Y:S01]  /*2620*/  ISETP.GE.AND P2, PT, R25, 0x9, PT ;  /* 0x000000091900780c */ /* 0x000fe20003f46270 */
[-C--:B------:R-:W-:Y:S01]  /*2630*/  FMUL R20, R20, R2.reuse ;  /* 0x0000000214147220 */ /* 0x080fe20000400000 */
[C---:B------:R-:W-:Y:S01]  /*2640*/  ISETP.LT.OR P3, PT, R30.reuse, 0x1, !P0 ;  /* 0x000000011e00780c */ /* 0x040fe20004761670 */
[-C--:B------:R-:W-:Y:S01]  /*2650*/  FMUL R19, R19, R2.reuse ;  /* 0x0000000213137220 */ /* 0x080fe20000400000 */
[----:B------:R-:W-:Y:S01]  /*2660*/  ISETP.LT.OR P0, PT, R30, 0x2, !P0 ;  /* 0x000000021e00780c */ /* 0x000fe20004701670 */
[----:B------:R-:W-:Y:S01]  /*2670*/  FMUL R18, R18, R2 ;  /* 0x0000000212127220 */ /* 0x000fe20000400000 */
[C---:B------:R-:W-:Y:S02]  /*2680*/  ISETP.LT.OR P4, PT, R30.reuse, 0x1, !P2 ;  /* 0x000000011e00780c */ /* 0x040fe40005781670 */
[----:B------:R-:W-:-:S02]  /*2690*/  ISETP.LT.OR P2, PT, R30, 0x2, !P2 ;  /* 0x000000021e00780c */ /* 0x000fc40005741670 */
[----:B------:R-:W-:Y:S02]  /*26a0*/  F2FP.SATFINITE.E4M3.F32.PACK_AB_MERGE_C R21, RZ, R21, RZ ;  /* 0x00000015ff15723e */ /* 0x000fe400048070ff */
[----:B------:R-:W-:Y:S02]  /*26b0*/  F2FP.SATFINITE.E4M3.F32.PACK_AB_MERGE_C R5, RZ, R20, RZ ;  /* 0x00000014ff05723e */ /* 0x000fe400048070ff */
[----:B------:R-:W-:Y:S01]  /*26c0*/  F2FP.SATFINITE.E4M3.F32.PACK_AB_MERGE_C R19, RZ, R19, RZ ;  /* 0x00000013ff13723e */ /* 0x000fe200048070ff */
[----:B------:R0:W-:Y:S01]  /*26d0*/  @!P3 STG.E.U8 desc[UR16][R14.64], R21 ;  /* 0x000000150e00b986 */ /* 0x0001e2000c101110 */
[----:B------:R-:W-:-:S03]  /*26e0*/  F2FP.SATFINITE.E4M3.F32.PACK_AB_MERGE_C R7, RZ, R18, RZ ;  /* 0x00000012ff07723e */ /* 0x000fc600048070ff */
[----:B------:R0:W-:Y:S04]  /*26f0*/  @!P0 STG.E.U8 desc[UR16][R14.64+0x1], R5 ;  /* 0x000001050e008986 */ /* 0x0001e8000c101110 */
[----:B------:R0:W-:Y:S04]  /*2700*/  @!P4 STG.E.U8 desc[UR16][R16.64], R19 ;  /* 0x000000131000c986 */ /* 0x0001e8000c101110 */
[----:B------:R0:W-:Y:S02]  /*2710*/  @!P2 STG.E.U8 desc[UR16][R16.64+0x1], R7 ;  /* 0x000001071000a986 */ /* 0x0001e4000c101110 */
.L_x_42:
[----:B------:R-:W-:Y:S05]  /*2720*/  BSYNC B0 ;  /* 0x0000000000007941 */ /* 0x000fea0003800000 */
.L_x_32:
[----:B------:R-:W-:Y:S01]  /*2730*/  ULDC UR6, c[0x0][0xc] ;  /* 0x0000030000067ab9 */ /* 0x000fe20000000800 */
[----:B------:R-:W-:Y:S01]  /*2740*/  ULDC UR7, c[0x0][0x10] ;  /* 0x0000040000077ab9 */ /* 0x000fe20000000800 */
[----:B0-2---:R-:W0:Y:S01]  /*2750*/  LDC R7, c[0x0][0x14] ;  /* 0x00000500ff077b82 */ /* 0x005e220000000800 */
[----:B------:R-:W-:Y:S01]  /*2760*/  UIMAD.WIDE.U32 UR6, UR6, UR7, URZ ;  /* 0x00000007060672a5 */ /* 0x000fe2000f8e003f */
[----:B-1-3--:R-:W-:Y:S02]  /*2770*/  IMAD.MOV.U32 R4, RZ, RZ, R0 ;  /* 0x000000ffff047224 */ /* 0x00afe400078e0000 */
[----:B----4-:R-:W-:Y:S02]  /*2780*/  IMAD.MOV.U32 R5, RZ, RZ, R9 ;  /* 0x000000ffff057224 */ /* 0x010fe400078e0009 */
[----:B------:R-:W-:Y:S02]  /*2790*/  IMAD.MOV.U32 R13, RZ, RZ, -0x1 ;  /* 0xffffffffff0d7424 */ /* 0x000fe400078e00ff */
[----:B0-----:R-:W-:-:S04]  /*27a0*/  IMAD.WIDE.U32 R4, R7, UR6, R4 ;  /* 0x0000000607047c25 */ /* 0x001fc8000f8e0004 */
[----:B------:R-:W-:Y:S01]  /*27b0*/  IMAD R7, R7, UR7, RZ ;  /* 0x0000000707077c24 */ /* 0x000fe2000f8e02ff */
[----:B------:R-:W-:Y:S01]  /*27c0*/  ULDC.64 UR6, c[0x0][0x650] ;  /* 0x0001940000067ab9 */ /* 0x000fe20000000a00 */
[----:B------:R-:W-:Y:S01]  /*27d0*/  IMAD.MOV.U32 R0, RZ, RZ, R4 ;  /* 0x000000ffff007224 */ /* 0x000fe200078e0004 */
[----:B------:R-:W-:Y:S01]  /*27e0*/  ISETP.GE.U32.AND P0, PT, R4, UR6, PT ;  /* 0x0000000604007c0c */ /* 0x000fe2000bf06070 */
[----:B------:R-:W-:Y:S01]  /*27f0*/  IMAD.IADD R9, R5, 0x1, R7 ;  /* 0x0000000105097824 */ /* 0x000fe200078e0207 */
[----:B------:R-:W-:Y:S01]  /*2800*/  PRMT R5, RZ, 0x7610, R5 ;  /* 0x00007610ff057816 */ /* 0x000fe20000000005 */
[----:B------:R-:W-:-:S03]  /*2810*/  IMAD.MOV.U32 R7, RZ, RZ, -0x1 ;  /* 0xffffffffff077424 */ /* 0x000fc600078e00ff */
[----:B------:R-:W-:-:S13]  /*2820*/  ISETP.GE.U32.AND.EX P0, PT, R9, UR7, PT, P0 ;  /* 0x0000000709007c0c */ /* 0x000fda000bf06100 */
[----:B------:R-:W-:Y:S05]  /*2830*/  @P0 BRA `(.L_x_43) ;  /* 0x00000004006c0947 */ /* 0x000fea0003800000 */
[----:B------:R-:W0:Y:S01]  /*2840*/  S2R R17, SR_CTAID.X ;  /* 0x0000000000117919 */ /* 0x000e220000002500 */
[----:B------:R-:W1:Y:S01]  /*2850*/  LDC.64 R14, c[0x0][0x628] ;  /* 0x00018a00ff0e7b82 */ /* 0x000e620000000a00 */
[----:B------:R-:W-:Y:S01]  /*2860*/  ULDC UR6, c[0x0][0x150] ;  /* 0x0000540000067ab9 */ /* 0x000fe20000000800 */
[----:B------:R-:W-:Y:S01]  /*2870*/  IMAD.MOV.U32 R10, RZ, RZ, R0 ;  /* 0x000000ffff0a7224 */ /* 0x000fe200078e0000 */
[----:B------:R-:W2:Y:S01]  /*2880*/  S2R R21, SR_CTAID.Y ;  /* 0x0000000000157919 */ /* 0x000ea20000002600 */
[----:B------:R-:W-:-:S04]  /*2890*/  IMAD.MOV.U32 R11, RZ, RZ, R9 ;  /* 0x000000ffff0b7224 */ /* 0x000fc800078e0009 */
[----:B------:R-:W3:Y:S08]  /*28a0*/  LDC R22, c[0x0][0x144] ;  /* 0x00005100ff167b82 */ /* 0x000ef00000000800 */
[----:B------:R-:W4:Y:S08]  /*28b0*/  LDC R16, c[0x0][0x630] ;  /* 0x00018c00ff107b82 */ /* 0x000f300000000800 */
[----:B------:R-:W2:Y:S01]  /*28c0*/  LDC.64 R18, c[0x0][0x620] ;  /* 0x00018800ff127b82 */ /* 0x000ea20000000a00 */
[----:B-1----:R-:W-:-:S04]  /*28d0*/  ISETP.NE.U32.AND P0, PT, R14, RZ, PT ;  /* 0x000000ff0e00720c */ /* 0x002fc80003f05070 */
[----:B------:R-:W-:Y:S02]  /*28e0*/  ISETP.NE.AND.EX P0, PT, R15, RZ, PT, P0 ;  /* 0x000000ff0f00720c */ /* 0x000fe40003f05300 */
[----:B0-----:R-:W-:-:S05]  /*28f0*/  I2FP.F32.U32 R4, R17 ;  /* 0x0000001100047245 */ /* 0x001fca0000201000 */
[----:B------:R-:W-:-:S04]  /*2900*/  FMUL R4, R4, UR6 ;  /* 0x0000000604047c20 */ /* 0x000fc80008400000 */
[----:B------:R0:W1:Y:S02]  /*2910*/  F2I.U32.TRUNC.NTZ R20, R4 ;  /* 0x0000000400147305 */ /* 0x000064000020f000 */
[----:B---34-:R-:W-:Y:S05]  /*2920*/  @!P0 BRA `(.L_x_44) ;  /* 0x0000000000288947 */ /* 0x018fea0003800000 */
[----:B------:R-:W3:Y:S02]  /*2930*/  LDC R5, c[0x0][0x634] ;  /* 0x00018d00ff057b82 */ /* 0x000ee40000000800 */
[----:B---3--:R-:W-:-:S05]  /*2940*/  IADD3 R11, P0, R0, R5, RZ ;  /* 0x00000005000b7210 */ /* 0x008fca0007f1e0ff */
[----:B------:R-:W-:-:S04]  /*2950*/  IMAD.X R13, RZ, RZ, R9, P0 ;  /* 0x000000ffff0d7224 */ /* 0x000fc800000e0609 */
[----:B0-----:R-:W-:-:S04]  /*2960*/  IMAD.WIDE.U32 R4, R13, R14, RZ ;  /* 0x0000000e0d047225 */ /* 0x001fc800078e00ff */
[----:B-----5:R-:W-:-:S04]  /*2970*/  IMAD.WIDE.U32 R6, P0, R11, R15, R4 ;  /* 0x0000000f0b067225 */ /* 0x020fc80007800004 */
[----:B------:R-:W-:-:S04]  /*2980*/  IMAD.WIDE.U32 R4, R11, R14, RZ ;  /* 0x0000000e0b047225 */ /* 0x000fc800078e00ff */
[----:B------:R-:W-:Y:S01]  /*2990*/  IMAD.X R11, RZ, RZ, RZ, P0 ;  /* 0x000000ffff0b7224 */ /* 0x000fe200000e06ff */
[----:B------:R-:W-:Y:S01]  /*29a0*/  IADD3 RZ, P0, R5, R6, RZ ;  /* 0x0000000605ff7210 */ /* 0x000fe20007f1e0ff */
[----:B------:R-:W-:-:S04]  /*29b0*/  IMAD.MOV.U32 R10, RZ, RZ, R7 ;  /* 0x000000ffff0a7224 */ /* 0x000fc800078e0007 */
[----:B------:R-:W-:-:S08]  /*29c0*/  IMAD.WIDE.U32.X R10, R13, R15, R10, P0 ;  /* 0x0000000f0d0a7225 */ /* 0x000fd000000e040a */
.L_x_44:
[-CC-:B------:R-:W-:Y:S01]  /*29d0*/  SHF.R.U64 R15, R10, R16.reuse, R11.reuse ;  /* 0x000000100a0f7219 */ /* 0x180fe2000000120b */
[----:B------:R-:W3:Y:S01]  /*29e0*/  LDC.64 R28, c[0x0][0x640] ;  /* 0x00019000ff1c7b82 */ /* 0x000ee20000000a00 */
[----:B0-----:R-:W-:Y:S01]  /*29f0*/  SHF.R.U32.HI R4, RZ, R16, R11 ;  /* 0x00000010ff047219 */ /* 0x001fe2000001160b */
[----:B-1----:R-:W-:Y:S01]  /*2a00*/  IMAD.MOV R20, RZ, RZ, -R20 ;  /* 0x000000ffff147224 */ /* 0x002fe200078e0a14 */
[----:B------:R-:W-:Y:S01]  /*2a10*/  IADD3 R7, P0, RZ, -R15, RZ ;  /* 0x8000000fff077210 */ /* 0x000fe20007f1e0ff */
[----:B------:R-:W-:Y:S01]  /*2a20*/  ULDC UR6, c[0x0][0x154] ;  /* 0x0000550000067ab9 */ /* 0x000fe20000000800 */
[----:B------:R-:W-:-:S03]  /*2a30*/  IMAD.MOV.U32 R11, RZ, RZ, 0x1 ;  /* 0x00000001ff0b7424 */ /* 0x000fc600078e00ff */
[----:B------:R-:W0:Y:S01]  /*2a40*/  LDC R10, c[0x0][0x618] ;  /* 0x00018600ff0a7b82 */ /* 0x000e220000000800 */
[----:B------:R-:W-:Y:S02]  /*2a50*/  IMAD.X R5, RZ, RZ, ~R4, P0 ;  /* 0x000000ffff057224 */ /* 0x000fe400000e0e04 */
[----:B------:R-:W-:Y:S02]  /*2a60*/  IMAD.MOV.U32 R4, RZ, RZ, R0 ;  /* 0x000000ffff047224 */ /* 0x000fe400078e0000 */
[-C--:B--2--5:R-:W-:Y:S02]  /*2a70*/  IMAD R6, R5, R18.reuse, RZ ;  /* 0x0000001205067224 */ /* 0x0a4fe400078e02ff */
[----:B------:R-:W-:Y:S01]  /*2a80*/  IMAD.MOV.U32 R5, RZ, RZ, R9 ;  /* 0x000000ffff057224 */ /* 0x000fe200078e0009 */
[----:B------:R-:W1:Y:S01]  /*2a90*/  LDC R24, c[0x0][0x608] ;  /* 0x00018200ff187b82 */ /* 0x000e620000000800 */
[----:B------:R-:W-:-:S04]  /*2aa0*/  IMAD.WIDE.U32 R4, R7, R18, R4 ;  /* 0x0000001207047225 */ /* 0x000fc800078e0004 */
[----:B------:R-:W-:-:S03]  /*2ab0*/  IMAD R7, R7, R19, R6 ;  /* 0x0000001307077224 */ /* 0x000fc600078e0206 */
[----:B------:R-:W2:Y:S01]  /*2ac0*/  LDC R26, c[0x0][0x658] ;  /* 0x00019600ff1a7b82 */ /* 0x000ea20000000800 */
[----:B------:R-:W-:Y:S01]  /*2ad0*/  IMAD R19, R22, R20, R17 ;  /* 0x0000001416137224 */ /* 0x000fe200078e0211 */
[----:B------:R-:W-:Y:S01]  /*2ae0*/  I2FP.F32.U32 R6, R21 ;  /* 0x0000001500067245 */ /* 0x000fe20000201000 */
[----:B------:R-:W-:Y:S01]  /*2af0*/  IMAD.IADD R5, R5, 0x1, R7 ;  /* 0x0000000105057824 */ /* 0x000fe200078e0207 */
[----:B---3--:R-:W-:Y:S01]  /*2b00*/  ISETP.NE.U32.AND P0, PT, R28, RZ, PT ;  /* 0x000000ff1c00720c */ /* 0x008fe20003f05070 */
[----:B------:R-:W-:Y:S02]  /*2b10*/  IMAD.MOV.U32 R7, RZ, RZ, -0x1 ;  /* 0xffffffffff077424 */ /* 0x000fe400078e00ff */
[----:B------:R-:W-:Y:S01]  /*2b20*/  FMUL R6, R6, UR6 ;  /* 0x0000000606067c20 */ /* 0x000fe20008400000 */
[----:B------:R-:W3:Y:S01]  /*2b30*/  LDC R20, c[0x0][0x148] ;  /* 0x00005200ff147b82 */ /* 0x000ee20000000800 */
[-CC-:B0-----:R-:W-:Y:S02]  /*2b40*/  SHF.R.U64 R16, R4, R10.reuse, R5.reuse ;  /* 0x0000000a04107219 */ /* 0x181fe40000001205 */
[----:B------:R-:W-:Y:S01]  /*2b50*/  ISETP.NE.AND.EX P0, PT, R29, RZ, PT, P0 ;  /* 0x000000ff1d00720c */ /* 0x000fe20003f05300 */
[----:B------:R0:W4:Y:S01]  /*2b60*/  F2I.U32.TRUNC.NTZ R18, R6 ;  /* 0x0000000600127305 */ /* 0x000122000020f000 */
[----:B------:R-:W-:-:S03]  /*2b70*/  SHF.R.U32.HI R5, RZ, R10, R5 ;  /* 0x0000000aff057219 */ /* 0x000fc60000011605 */
[----:B------:R-:W0:Y:S01]  /*2b80*/  LDC R22, c[0x0][0x648] ;  /* 0x00019200ff167b82 */ /* 0x000e220000000800 */
[-CC-:B-1----:R-:W-:Y:S02]  /*2b90*/  SHF.R.U64 R14, R16, R24.reuse, R5.reuse ;  /* 0x00000018100e7219 */ /* 0x182fe40000001205 */
[----:B------:R-:W-:-:S05]  /*2ba0*/  SHF.R.U32.HI R5, RZ, R24, R5 ;  /* 0x00000018ff057219 */ /* 0x000fca0000011605 */
[----:B------:R-:W1:Y:S01]  /*2bb0*/  LDC R27, c[0x0][0x638] ;  /* 0x00018e00ff1b7b82 */ /* 0x000e620000000800 */
[-CC-:B--2---:R-:W-:Y:S02]  /*2bc0*/  SHF.R.U64 R17, R14, R26.reuse, R5.reuse ;  /* 0x0000001a0e117219 */ /* 0x184fe40000001205 */
[-C--:B------:R-:W-:Y:S02]  /*2bd0*/  SHF.L.U32 R7, R7, R26.reuse, RZ ;  /* 0x0000001a07077219 */ /* 0x080fe400000006ff */
[-C--:B------:R-:W-:Y:S01]  /*2be0*/  SHF.R.U32.HI R5, RZ, R26.reuse, R5 ;  /* 0x0000001aff057219 */ /* 0x080fe20000011605 */
[----:B------:R-:W-:Y:S01]  /*2bf0*/  IMAD.MOV.U32 R4, RZ, RZ, R17 ;  /* 0x000000ffff047224 */ /* 0x000fe200078e0011 */
[----:B------:R-:W-:Y:S01]  /*2c00*/  SHF.L.U32 R26, R11, R26, RZ ;  /* 0x0000001a0b1a7219 */ /* 0x000fe200000006ff */
[----:B------:R-:W2:Y:S01]  /*2c10*/  LDC R30, c[0x0][0x610] ;  /* 0x00018400ff1e7b82 */ /* 0x000ea20000000800 */
[----:B------:R-:W-:-:S07]  /*2c20*/  LOP3.LUT R25, RZ, R7, RZ, 0x33, !PT ;  /* 0x00000007ff197212 */ /* 0x000fce00078e33ff */
[----:B------:R-:W0:Y:S01]  /*2c30*/  LDC R23, c[0x0][0x600] ;  /* 0x00018000ff177b82 */ /* 0x000e220000000800 */
[----:B----4-:R-:W-:Y:S05]  /*2c40*/  @!P0 BRA `(.L_x_45) ;  /* 0x0000000000288947 */ /* 0x010fea0003800000 */
[----:B------:R-:W4:Y:S02]  /*2c50*/  LDC R4, c[0x0][0x64c] ;  /* 0x00019300ff047b82 */ /* 0x000f240000000800 */
[----:B----4-:R-:W-:-:S05]  /*2c60*/  IADD3 R11, P0, R17, R4, RZ ;  /* 0x00000004110b7210 */ /* 0x010fca0007f1e0ff */
[----:B------:R-:W-:-:S04]  /*2c70*/  IMAD.X R13, RZ, RZ, R5, P0 ;  /* 0x000000ffff0d7224 */ /* 0x000fc800000e0605 */
[----:B------:R-:W-:-:S04]  /*2c80*/  IMAD.WIDE.U32 R4, R13, R28, RZ ;  /* 0x0000001c0d047225 */ /* 0x000fc800078e00ff */
[----:B0-----:R-:W-:-:S04]  /*2c90*/  IMAD.WIDE.U32 R6, P0, R11, R29, R4 ;  /* 0x0000001d0b067225 */ /* 0x001fc80007800004 */
[----:B------:R-:W-:-:S04]  /*2ca0*/  IMAD.WIDE.U32 R4, R11, R28, RZ ;  /* 0x0000001c0b047225 */ /* 0x000fc800078e00ff */
[----:B------:R-:W-:Y:S01]  /*2cb0*/  IMAD.X R11, RZ, RZ, RZ, P0 ;  /* 0x000000ffff0b7224 */ /* 0x000fe200000e06ff */
[----:B------:R-:W-:Y:S01]  /*2cc0*/  IADD3 RZ, P0, R5, R6, RZ ;  /* 0x0000000605ff7210 */ /* 0x000fe20007f1e0ff */
[----:B------:R-:W-:-:S04]  /*2cd0*/  IMAD.MOV.U32 R10, RZ, RZ, R7 ;  /* 0x000000ffff0a7224 */ /* 0x000fc800078e0007 */
[----:B------:R-:W-:-:S08]  /*2ce0*/  IMAD.WIDE.U32.X R4, R13, R29, R10, P0 ;  /* 0x0000001d0d047225 */ /* 0x000fd000000e040a */
.L_x_45:
[----:B0-----:R-:W-:Y:S01]  /*2cf0*/  SHF.R.U64 R4, R4, R22, R5 ;  /* 0x0000001604047219 */ /* 0x001fe20000001205 */
[----:B------:R-:W-:Y:S01]  /*2d00*/  VIADD R7, R23, 0xffffffff ;  /* 0xffffffff17077836 */ /* 0x000fe20000000000 */
[----:B------:R-:W-:Y:S01]  /*2d10*/  LOP3.LUT R5, R14, R25, RZ, 0xc0, !PT ;  /* 0x000000190e057212 */ /* 0x000fe200078ec0ff */
[----:B------:R-:W-:Y:S02]  /*2d20*/  IMAD.MOV R18, RZ, RZ, -R18 ;  /* 0x000000ffff127224 */ /* 0x000fe400078e0a12 */
[----:B------:R-:W-:Y:S02]  /*2d30*/  IMAD.MOV R6, RZ, RZ, -R4 ;  /* 0x000000ffff067224 */ /* 0x000fe400078e0a04 */
[----:B------:R-:W-:Y:S01]  /*2d40*/  IMAD R22, R26, R4, R5 ;  /* 0x000000041a167224 */ /* 0x000fe200078e0205 */
[----:B------:R-:W-:Y:S01]  /*2d50*/  LOP3.LUT R4, R16, R7, RZ, 0xc0, !PT ;  /* 0x0000000710047212 */ /* 0x000fe200078ec0ff */
[----:B---3--:R-:W-:Y:S02]  /*2d60*/  @P1 IMAD R19, R20, R18, R21 ;  /* 0x0000001214131224 */ /* 0x008fe400078e0215 */
[----:B-1----:R-:W-:-:S02]  /*2d70*/  IMAD R5, R6, R27, R17 ;  /* 0x0000001b06057224 */ /* 0x002fc400078e0211 */
[----:B--2---:R-:W-:Y:S02]  /*2d80*/  IMAD R22, R22, R30, R19 ;  /* 0x0000001e16167224 */ /* 0x004fe400078e0213 */
[----:B------:R-:W-:Y:S02]  /*2d90*/  IMAD R11, R5, R23, R4 ;  /* 0x00000017050b7224 */ /* 0x000fe400078e0204 */
[----:B------:R-:W-:Y:S02]  /*2da0*/  IMAD.MOV.U32 R6, RZ, RZ, 0x1 ;  /* 0x00000001ff067424 */ /* 0x000fe400078e00ff */
[----:B------:R-:W-:Y:S01]  /*2db0*/  IMAD.MOV.U32 R13, RZ, RZ, R15 ;  /* 0x000000ffff0d7224 */ /* 0x000fe200078e000f */
[----:B------:R-:W-:Y:S02]  /*2dc0*/  SEL R7, R11, R22, !P1 ;  /* 0x000000160b077207 */ /* 0x000fe40004800000 */
[----:B------:R-:W-:Y:S02]  /*2dd0*/  PRMT R5, R6, 0x7610, R5 ;  /* 0x0000761006057816 */ /* 0x000fe40000000005 */
[----:B------:R-:W-:-:S07]  /*2de0*/  SEL R22, R22, R11, !P1 ;  /* 0x0000000b16167207 */ /* 0x000fce0004800000 */
.L_x_43:
[----:B------:R-:W-:Y:S01]  /*2df0*/  LOP3.LUT P0, RZ, R5, 0xff, RZ, 0xc0, !PT ;  /* 0x000000ff05ff7812 */ /* 0x000fe2000780c0ff */
[----:B------:R-:W-:-:S12]  /*2e00*/  IMAD.MOV.U32 R10, RZ, RZ, R22 ;  /* 0x000000ffff0a7224 */ /* 0x000fd800078e0016 */
[----:B------:R-:W-:Y:S05]  /*2e10*/  @P0 BRA `(.L_x_46) ;  /* 0xffffffe4000c0947 */ /* 0x000fea000383ffff */
[----:B------:R-:W-:Y:S05]  /*2e20*/  EXIT ;  /* 0x000000000000794d */ /* 0x000fea0003800000 */
.L_x_4:
[----:B0-----:R-:W-:Y:S01]  /*2e30*/  ULDC.64 UR4, c[0x0][0x650] ;  /* 0x0001940000047ab9 */ /* 0x001fe20000000a00 */
        /* <DEDUP_REMOVED lines=25> */
.L_x_48:
[--C-:B------:R-:W-:Y:S01]  /*2fd0*/  SHF.R.U64 R16, R14, R18, R15.reuse ;  /* 0x000000120e107219 */ /* 0x100fe2000000120f */
[----:B------:R-:W0:Y:S01]  /*2fe0*/  LDC R22, c[0x0][0x618] ;  /* 0x00018600ff167b82 */ /* 0x000e220000000800 */
[----:B------:R-:W-:Y:S01]  /*2ff0*/  I2FP.F32.U32 R10, R4 ;  /* 0x00000004000a7245 */ /* 0x000fe20000201000 */
[----:B------:R-:W-:Y:S01]  /*3000*/  ULDC UR4, c[0x0][0x150] ;  /* 0x0000540000047ab9 */ /* 0x000fe20000000800 */
[----:B------:R-:W-:Y:S01]  /*3010*/  SHF.R.U32.HI R5, RZ, R18, R15 ;  /* 0x00000012ff057219 */ /* 0x000fe2000001160f */
[----:B------:R-:W-:Y:S01]  /*3020*/  IMAD.MOV.U32 R6, RZ, RZ, R0 ;  /* 0x000000ffff067224 */ /* 0x000fe200078e0000 */
[----:B------:R-:W-:Y:S01]  /*3030*/  IADD3 R11, P0, RZ, -R16, RZ ;  /* 0x80000010ff0b7210 */ /* 0x000fe20007f1e0ff */
[----:B------:R-:W-:Y:S01]  /*3040*/  FMUL R13, R10, UR4 ;  /* 0x000000040a0d7c20 */ /* 0x000fe20008400000 */
[----:B------:R-:W-:Y:S01]  /*3050*/  IMAD.MOV.U32 R7, RZ, RZ, R9 ;  /* 0x000000ffff077224 */ /* 0x000fe200078e0009 */
[----:B------:R-:W1:Y:S01]  /*3060*/  LDC.64 R24, c[0x0][0x640] ;  /* 0x00019000ff187b82 */ /* 0x000e620000000a00 */
[----:B------:R-:W-:Y:S01]  /*3070*/  ULDC UR4, c[0x0][0x154] ;  /* 0x0000550000047ab9 */ /* 0x000fe20000000800 */
[----:B------:R-:W-:-:S02]  /*3080*/  IMAD.X R5, RZ, RZ, ~R5, P0 ;  /* 0x000000ffff057224 */ /* 0x000fc400000e0e05 */
[----:B------:R-:W2:Y:S01]  /*3090*/  F2I.U32.TRUNC.NTZ R13, R13 ;  /* 0x0000000d000d7305 */ /* 0x000ea2000020f000 */
[----:B------:R-:W-:-:S03]  /*30a0*/  IMAD.WIDE.U32 R6, R11, R20, R6 ;  /* 0x000000140b067225 */ /* 0x000fc600078e0006 */
[----:B------:R-:W3:Y:S01]  /*30b0*/  LDC R15, c[0x0][0x144] ;  /* 0x00005100ff0f7b82 */ /* 0x000ee20000000800 */
[----:B------:R-:W-:-:S04]  /*30c0*/  IMAD R10, R5, R20, RZ ;  /* 0x00000014050a7224 */ /* 0x000fc800078e02ff */
[----:B------:R-:W-:Y:S02]  /*30d0*/  IMAD R5, R11, R21, R10 ;  /* 0x000000150b057224 */ /* 0x000fe400078e020a */
[----:B------:R-:W-:Y:S01]  /*30e0*/  IMAD.MOV.U32 R10, RZ, RZ, -0x1 ;  /* 0xffffffffff0a7424 */ /* 0x000fe200078e00ff */
[----:B------:R-:W4:Y:S01]  /*30f0*/  LDC R18, c[0x0][0x608] ;  /* 0x00018200ff127b82 */ /* 0x000f220000000800 */
[----:B------:R-:W-:Y:S01]  /*3100*/  IMAD.IADD R5, R7, 0x1, R5 ;  /* 0x0000000107057824 */ /* 0x000fe200078e0205 */
[----:B------:R-:W-:-:S04]  /*3110*/  I2FP.F32.U32 R7, R3 ;  /* 0x0000000300077245 */ /* 0x000fc80000201000 */
[-C--:B0-----:R-:W-:Y:S01]  /*3120*/  SHF.R.U64 R14, R6, R22.reuse, R5 ;  /* 0x00000016060e7219 */ /* 0x081fe20000001205 */
[----:B--2---:R-:W-:Y:S01]  /*3130*/  IMAD.MOV R6, RZ, RZ, -R13 ;  /* 0x000000ffff067224 */ /* 0x004fe200078e0a0d */
[----:B------:R-:W0:Y:S01]  /*3140*/  LDC R11, c[0x0][0x658] ;  /* 0x00019600ff0b7b82 */ /* 0x000e220000000800 */
[----:B-1----:R-:W-:Y:S01]  /*3150*/  ISETP.NE.U32.AND P0, PT, R24, RZ, PT ;  /* 0x000000ff1800720c */ /* 0x002fe20003f05070 */
[----:B------:R-:W-:Y:S01]  /*3160*/  FMUL R7, R7, UR4 ;  /* 0x0000000407077c20 */ /* 0x000fe20008400000 */
[----:B------:R-:W-:Y:S02]  /*3170*/  SHF.R.U32.HI R5, RZ, R22, R5 ;  /* 0x00000016ff057219 */ /* 0x000fe40000011605 */
[----:B------:R-:W-:-:S03]  /*3180*/  ISETP.NE.AND.EX P0, PT, R25, RZ, PT, P0 ;  /* 0x000000ff1900720c */ /* 0x000fc60003f05300 */
[----:B------:R-:W1:Y:S01]  /*3190*/  LDC R20, c[0x0][0x148] ;  /* 0x00005200ff147b82 */ /* 0x000e620000000800 */
[----:B---3--:R-:W-:Y:S02]  /*31a0*/  IMAD R21, R15, R6, R4 ;  /* 0x000000060f157224 */ /* 0x008fe400078e0204 */
[----:B------:R-:W-:-:S05]  /*31b0*/  IMAD.MOV.U32 R6, RZ, RZ, 0x1 ;  /* 0x00000001ff067424 */ /* 0x000fca00078e00ff */
[----:B------:R-:W2:Y:S01]  /*31c0*/  LDC R19, c[0x0][0x600] ;  /* 0x00018000ff137b82 */ /* 0x000ea20000000800 */
[-CC-:B----4-:R-:W-:Y:S02]  /*31d0*/  SHF.R.U64 R15, R14, R18.reuse, R5.reuse ;  /* 0x000000120e0f7219 */ /* 0x190fe40000001205 */
[----:B------:R-:W-:Y:S02]  /*31e0*/  SHF.R.U32.HI R4, RZ, R18, R5 ;  /* 0x00000012ff047219 */ /* 0x000fe40000011605 */
[----:B------:R3:W4:Y:S03]  /*31f0*/  F2I.U32.TRUNC.NTZ R18, R7 ;  /* 0x0000000700127305 */ /* 0x000726000020f000 */
[----:B------:R-:W1:Y:S01]  /*3200*/  LDC R23, c[0x0][0x648] ;  /* 0x00019200ff177b82 */ /* 0x000e620000000800 */
[-C--:B0-----:R-:W-:Y:S02]  /*3210*/  SHF.R.U64 R17, R15, R11.reuse, R4 ;  /* 0x0000000b0f117219 */ /* 0x081fe40000001204 */
[----:B------:R-:W-:-:S02]  /*3220*/  SHF.L.U32 R10, R10, R11, RZ ;  /* 0x0000000b0a0a7219 */ /* 0x000fc400000006ff */
[-C--:B------:R-:W-:Y:S01]  /*3230*/  SHF.R.U32.HI R5, RZ, R11.reuse, R4 ;  /* 0x0000000bff057219 */ /* 0x080fe20000011604 */
[----:B------:R-:W-:Y:S01]  /*3240*/  IMAD.MOV.U32 R4, RZ, RZ, R17 ;  /* 0x000000ffff047224 */ /* 0x000fe200078e0011 */
[----:B------:R-:W-:Y:S01]  /*3250*/  SHF.L.U32 R22, R6, R11, RZ ;  /* 0x0000000b06167219 */ /* 0x000fe200000006ff */
[----:B------:R-:W0:Y:S01]  /*3260*/  LDC R26, c[0x0][0x638] ;  /* 0x00018e00ff1a7b82 */ /* 0x000e220000000800 */
[----:B------:R-:W-:-:S07]  /*3270*/  LOP3.LUT R28, RZ, R10, RZ, 0x33, !PT ;  /* 0x0000000aff1c7212 */ /* 0x000fce00078e33ff */
[----:B------:R-:W0:Y:S01]  /*3280*/  LDC R27, c[0x0][0x610] ;  /* 0x00018400ff1b7b82 */ /* 0x000e220000000800 */
[----:B---34-:R-:W-:Y:S05]  /*3290*/  @!P0 BRA `(.L_x_49) ;  /* 0x0000000000288947 */ /* 0x018fea0003800000 */
[----:B------:R-:W3:Y:S02]  /*32a0*/  LDC R4, c[0x0][0x64c] ;  /* 0x00019300ff047b82 */ /* 0x000ee40000000800 */
[----:B---3--:R-:W-:-:S05]  /*32b0*/  IADD3 R11, P0, R17, R4, RZ ;  /* 0x00000004110b7210 */ /* 0x008fca0007f1e0ff */
        /* <DEDUP_REMOVED lines=8> */
.L_x_49:
[----:B-1----:R-:W-:Y:S01]  /*3340*/  SHF.R.U64 R5, R4, R23, R5 ;  /* 0x0000001704057219 */ /* 0x002fe20000001205 */
[----:B--2---:R-:W-:Y:S01]  /*3350*/  VIADD R7, R19, 0xffffffff ;  /* 0xffffffff13077836 */ /* 0x004fe20000000000 */
        /* <DEDUP_REMOVED lines=13> */
.L_x_47:
[----:B------:R-:W-:-:S08]  /*3430*/  NOP ;  /* 0x0000000000007918 */ /* 0x000fd00000000000 */
[----:B------:R-:W0:-:S00]  /*3440*/  USETMAXREG.DEALLOC.CTAPOOL 0x28 ;  /* 0x00000028000079c8 */ /* 0x000e0000080e0500 */
[----:B0-----:R-:W-:-:S13]  /*3450*/  ISETP.NE.AND P0, PT, R2, RZ, PT ;  /* 0x000000ff0200720c */ /* 0x001fda0003f05270 */
[----:B------:R-:W-:Y:S05]  /*3460*/  @P0 EXIT ;  /* 0x000000000000094d */ /* 0x000fea0003800000 */
[----:B------:R-:W-:Y:S01]  /*3470*/  LOP3.LUT P0, RZ, R7, 0xff, RZ, 0xc0, !PT ;  /* 0x000000ff07ff7812 */ /* 0x000fe2000780c0ff */
[----:B------:R-:W-:Y:S02]  /*3480*/  IMAD.MOV.U32 R10, RZ, RZ, 0x1 ;  /* 0x00000001ff0a7424 */ /* 0x000fe400078e00ff */
[----:B------:R-:W-:-:S10]  /*3490*/  IMAD.MOV.U32 R13, RZ, RZ, RZ ;  /* 0x000000ffff0d7224 */ /* 0x000fd400078e00ff */
[----:B------:R-:W-:Y:S05]  /*34a0*/  @!P0 BRA `(.L_x_50) ;  /* 0x0000000c00348947 */ /* 0x000fea0003800000 */
[----:B------:R-:W0:Y:S01]  /*34b0*/  LDC R2, c[0x0][0x28c] ;  /* 0x0000a300ff027b82 */ /* 0x000e220000000800 */
[----:B------:R-:W-:Y:S01]  /*34c0*/  ULDC UR5, c[0x0][0x600] ;  /* 0x0001800000057ab9 */ /* 0x000fe20000000800 */
[----:B------:R-:W-:Y:S01]  /*34d0*/  ULDC UR4, c[0x0][0xc] ;  /* 0x0000030000047ab9 */ /* 0x000fe20000000800 */
[----:B------:R-:W-:Y:S01]  /*34e0*/  UIADD3 UR16, UR5, -0x1, URZ ;  /* 0xffffffff05107890 */ /* 0x000fe2000fffe03f */
[C---:B------:R-:W-:Y:S01]  /*34f0*/  LOP3.LUT P3, RZ, R12.reuse, 0x7f, RZ, 0xc0, !PT ;  /* 0x0000007f0cff7812 */ /* 0x040fe2000786c0ff */
[----:B------:R-:W-:Y:S01]  /*3500*/  ULDC UR6, c[0x0][0x658] ;  /* 0x0001960000067ab9 */ /* 0x000fe20000000800 */
[----:B------:R-:W-:Y:S01]  /*3510*/  ULDC UR5, c[0x0][0x10] ;  /* 0x0000040000057ab9 */ /* 0x000fe20000000800 */
[----:B------:R-:W-:Y:S01]  /*3520*/  UMOV UR7, 0xffffffff ;  /* 0xffffffff00077882 */ /* 0x000fe20000000000 */
[----:B------:R-:W-:Y:S01]  /*3530*/  UMOV UR8, 0x1 ;  /* 0x0000000100087882 */ /* 0x000fe20000000000 */
[----:B------:R-:W-:Y:S01]  /*3540*/  LOP3.LUT P0, RZ, R12, 0x1f, RZ, 0xc0, !PT ;  /* 0x0000001f0cff7812 */ /* 0x000fe2000780c0ff */
[----:B------:R-:W-:Y:S01]  /*3550*/  UIMAD.WIDE.U32 UR4, UR4, UR5, URZ ;  /* 0x00000005040472a5 */ /* 0x000fe2000f8e003f */
[----:B------:R-:W-:Y:S01]  /*3560*/  BSSY B0, `(.L_x_50) ;  /* 0x00000c1000007945 */ /* 0x000fe20003800000 */
[----:B------:R-:W-:Y:S01]  /*3570*/  USHF.L.U32 UR7, UR7, UR6, URZ ;  /* 0x0000000607077299 */ /* 0x000fe2000800063f */
[----:B------:R-:W-:Y:S01]  /*3580*/  IMAD.MOV.U32 R15, RZ, RZ, 0x1 ;  /* 0x00000001ff0f7424 */ /* 0x000fe200078e00ff */
[----:B------:R-:W-:Y:S01]  /*3590*/  USHF.L.U32 UR18, UR8, UR6, URZ ;  /* 0x0000000608127299 */ /* 0x000fe2000800063f */
[----:B------:R-:W-:Y:S01]  /*35a0*/  LOP3.LUT R16, R8, 0x2, RZ, 0xfc, !PT ;  /* 0x0000000208107812 */ /* 0x000fe200078efcff */
[----:B------:R-:W-:Y:S01]  /*35b0*/  IMAD.MOV.U32 R10, RZ, RZ, 0x1 ;  /* 0x00000001ff0a7424 */ /* 0x000fe200078e00ff */
[----:B------:R-:W-:Y:S01]  /*35c0*/  ULDC UR6, c[0x0][0x14] ;  /* 0x0000050000067ab9 */ /* 0x000fe20000000800 */
[----:B------:R-:W-:Y:S01]  /*35d0*/  PLOP3.LUT P0, PT, P0, P3, PT, 0x8a, 0x0 ;  /* 0x000000000000781c */ /* 0x000fe20000707172 */
[----:B------:R-:W-:Y:S01]  /*35e0*/  UIMAD.WIDE.U32 UR20, UR4, UR6, URZ ;  /* 0x00000006041472a5 */ /* 0x000fe2000f8e003f */
[----:B------:R-:W-:Y:S01]  /*35f0*/  IMAD.MOV.U32 R13, RZ, RZ, RZ ;  /* 0x000000ffff0d7224 */ /* 0x000fe200078e00ff */
[----:B------:R-:W-:-:S02]  /*3600*/  UIMAD UR13, UR5, UR6, URZ ;  /* 0x00000006050d72a4 */ /* 0x000fc4000f8e023f */
[----:B------:R-:W-:Y:S01]  /*3610*/  ULOP3.LUT UR17, URZ, UR7, URZ, 0x33, !UPT ;  /* 0x000000073f117292 */ /* 0x000fe2000f8e333f */
[----:B0-----:R-:W-:Y:S01]  /*3620*/  VIADD R2, R2, 0x3f ;  /* 0x0000003f02027836 */ /* 0x001fe20000000000 */
[----:B------:R-:W-:Y:S01]  /*3630*/  UIADD3 UR13, UR21, UR13, URZ ;  /* 0x0000000d150d7290 */ /* 0x000fe2000fffe03f */
[----:B------:R-:W-:-:S03]  /*3640*/  ULDC.64 UR22, c[0x0][0x198] ;  /* 0x0000660000167ab9 */ /* 0x000fc60000000a00 */
[----:B------:R-:W-:-:S04]  /*3650*/  SHF.R.S32.HI R3, RZ, 0x1f, R2 ;  /* 0x0000001fff037819 */ /* 0x000fc80000011402 */
[----:B------:R-:W-:-:S04]  /*3660*/  LEA.HI R3, R3, R2, RZ, 0x6 ;  /* 0x0000000203037211 */ /* 0x000fc800078f30ff */
[----:B------:R-:W-:-:S05]  /*3670*/  SHF.R.S32.HI R12, RZ, 0x6, R3 ;  /* 0x00000006ff0c7819 */ /* 0x000fca0000011403 */
[----:B------:R-:W-:-:S07]  /*3680*/  VIADD R11, R12, 0x1 ;  /* 0x000000010c0b7836 */ /* 0x000fce0000000000 */
.L_x_62:
[----:B------:R-:W-:-:S03]  /*3690*/  UMOV UR4, 0xffffffff ;  /* 0xffffffff00047882 */ /* 0x000fc60000000000 */
[----:B------:R-:W-:Y:S05]  /*36a0*/  BRA.DIV UR4, `(.L_x_51) ;  /* 0x0000001a04bc7947 */ /* 0x000fea000b800000 */
[----:B------:R-:W-:-:S13]  /*36b0*/  ELECT P2, URZ, PT ;  /* 0x00000000003f782f */ /* 0x000fda0003840000 */
.L_x_95:
[----:B------:R-:W0:Y:S01]  /*36c0*/  LDC R2, c[0x0][0x28c] ;  /* 0x0000a300ff027b82 */ /* 0x000e220000000800 */
[----:B------:R-:W-:Y:S01]  /*36d0*/  BSSY B1, `(.L_x_52) ;  /* 0x0000037000017945 */ /* 0x000fe20003800000 */
[----:B0-----:R-:W-:-:S13]  /*36e0*/  ISETP.LT.OR P2, PT, R2, 0x1, !P2 ;  /* 0x000000010200780c */ /* 0x001fda0005741670 */
[----:B------:R-:W-:Y:S05]  /*36f0*/  @P2 BRA `(.L_x_53) ;  /* 0x0000000000d02947 */ /* 0x000fea0003800000 */
[----:B------:R-:W-:Y:S02]  /*3700*/  IMAD.SHL.U32 R17, R17, 0x8, RZ ;  /* 0x0000000811117824 */ /* 0x000fe400078e00ff */
[----:B------:R-:W-:Y:S02]  /*3710*/  IMAD.SHL.U32 R18, R14, 0x80, RZ ;  /* 0x000000800e127824 */ /* 0x000fe400078e00ff */
[----:B------:R-:W-:Y:S02]  /*3720*/  IMAD.MOV.U32 R20, RZ, RZ, RZ ;  /* 0x000000ffff147224 */ /* 0x000fe400078e00ff */
[----:B------:R-:W-:Y:S02]  /*3730*/  IMAD.MOV.U32 R2, RZ, RZ, R11 ;  /* 0x000000ffff027224 */ /* 0x000fe400078e000b */
[----:B------:R-:W-:Y:S02]  /*3740*/  IMAD.MOV.U32 R3, RZ, RZ, R10 ;  /* 0x000000ffff037224 */ /* 0x000fe400078e000a */
[----:B------:R-:W-:-:S07]  /*3750*/  IMAD.MOV.U32 R4, RZ, RZ, R13 ;  /* 0x000000ffff047224 */ /* 0x000fce00078e000d */
.L_x_57:
[----:B------:R-:W0:Y:S01]  /*3760*/  S2R R14, SR_CgaCtaId ;  /* 0x00000000000e7919 */ /* 0x000e220000008800 */
[----:B------:R-:W-:Y:S01]  /*3770*/  MOV R5, 0x400 ;  /* 0x0000040000057802 */ /* 0x000fe20000000f00 */
[----:B------:R-:W1:Y:S03]  /*3780*/  @!P3 LDC R7, c[0x0][0x500] ;  /* 0x00014000ff07bb82 */ /* 0x000e660000000800 */
[----:B0-----:R-:W-:Y:S02]  /*3790*/  LEA R19, R14, R5, 0x18 ;  /* 0x000000050e137211 */ /* 0x001fe400078ec0ff */
[----:B------:R-:W-:-:S03]  /*37a0*/  SHF.L.U32 R5, R3, 0x1f, RZ ;  /* 0x0000001f03057819 */ /* 0x000fc600000006ff */
[----:B------:R-:W-:-:S04]  /*37b0*/  IMAD R14, R4, 0x8, R19 ;  /* 0x00000008040e7824 */ /* 0x000fc800078e0213 */
[----:B------:R-:W0:Y:S02]  /*37c0*/  SYNCS.PHASECHK.TRANS64.TRYWAIT P2, [R14+URZ+0xd0], R5 ;  /* 0x0000d0050e0075a7 */ /* 0x000e24000804017f */
[----:B01----:R-:W-:Y:S05]  /*37d0*/  @!P2 BRA `(.L_x_54) ;  /* 0x000000180090a947 */ /* 0x003fea0003800000 */
.L_x_96:
[----:B0-----:R-:W-:Y:S01]  /*37e0*/  PRMT R5, R16, 0x9910, RZ ;  /* 0x0000991010057816 */ /* 0x001fe200000000ff */
[----:B------:R0:W-:Y:S03]  /*37f0*/  @!P3 SYNCS.ARRIVE.TRANS64 RZ, [R14+URZ], R7 ;  /* 0x000000070effb9a7 */ /* 0x0001e6000800003f */
[----:B------:R-:W-:-:S13]  /*3800*/  ISETP.NE.AND P2, PT, R5, 0x2, PT ;  /* 0x000000020500780c */ /* 0x000fda0003f45270 */
[----:B0-----:R-:W-:Y:S05]  /*3810*/  @P2 BRA `(.L_x_55) ;  /* 0x0000000000042947 */ /* 0x001fea0003800000 */
[----:B------:R-:W-:Y:S01]  /*3820*/  BPT.TRAP 0x1 ;  /* 0x000000040000795c */ /* 0x000fe20000300000 */
.L_x_55:
[----:B------:R-:W-:Y:S05]  /*3830*/  @P0 BRA `(.L_x_56) ;  /* 0x0000000000040947 */ /* 0x000fea0003800000 */
[----:B------:R-:W-:Y:S01]  /*3840*/  BPT.TRAP 0x1 ;  /* 0x000000040000795c */ /* 0x000fe20000300000 */
.L_x_56:
[--C-:B------:R-:W-:Y:S01]  /*3850*/  IMAD R5, R4, 0x2000, R19.reuse ;  /* 0x0000200004057824 */ /* 0x100fe200078e0213 */
[----:B------:R-:W-:Y:S01]  /*3860*/  R2UR UR9, R14 ;  /* 0x000000000e0972ca */ /* 0x000fe200000e0000 */
[----:B------:R-:W-:Y:S01]  /*3870*/  IMAD R19, R4, 0x200, R19 ;  /* 0x0000020004137824 */ /* 0x000fe200078e0213 */
[----:B------:R-:W-:Y:S01]  /*3880*/  UIADD3 UR4, UP0, UR22, 0xf0, URZ ;  /* 0x000000f016047890 */ /* 0x000fe2000ff1e03f */
[----:B------:R-:W-:Y:S01]  /*3890*/  VIADD R2, R2, 0xffffffff ;  /* 0xffffffff02027836 */ /* 0x000fe20000000000 */
[----:B------:R-:W-:Y:S01]  /*38a0*/  R2UR UR5, R5 ;  /* 0x00000000050572ca */ /* 0x000fe200000e0000 */
[----:B------:R-:W-:Y:S01]  /*38b0*/  UIADD3 UR24, UP1, UR22, 0x1f0, URZ ;  /* 0x000001f016187890 */ /* 0x000fe2000ff3e03f */
[----:B------:R-:W-:Y:S01]  /*38c0*/  R2UR UR8, R19 ;  /* 0x00000000130872ca */ /* 0x000fe200000e0000 */
[----:B------:R-:W-:Y:S01]  /*38d0*/  VIADD R4, R4, 0x1 ;  /* 0x0000000104047836 */ /* 0x000fe20000000000 */
[----:B------:R-:W-:Y:S01]  /*38e0*/  R2UR UR11, R18 ;  /* 0x00000000120b72ca */ /* 0x000fe200000e0000 */
[----:B------:R-:W-:Y:S01]  /*38f0*/  UIADD3.X UR25, URZ, UR23, URZ, UP1, !UPT ;  /* 0x000000173f197290 */ /* 0x000fe20008ffe43f */
[----:B------:R-:W-:Y:S01]  /*3900*/  R2UR UR10, R20 ;  /* 0x00000000140a72ca */ /* 0x000fe200000e0000 */
[----:B------:R-:W-:Y:S01]  /*3910*/  UMOV UR6, 0x0 ;  /* 0x0000000000067882 */ /* 0x000fe20000000000 */
[----:B------:R-:W-:Y:S01]  /*3920*/  R2UR UR12, R6 ;  /* 0x00000000060c72ca */ /* 0x000fe200000e0000 */
[----:B------:R-:W-:Y:S01]  /*3930*/  UMOV UR7, 0x10000000 ;  /* 0x1000000000077882 */ /* 0x000fe20000000000 */
[----:B------:R-:W-:Y:S01]  /*3940*/  R2UR UR19, R17 ;  /* 0x00000000111372ca */ /* 0x000fe200000e0000 */
[----:B------:R-:W-:Y:S01]  /*3950*/  VIADD R20, R20, 0x40 ;  /* 0x0000004014147836 */ /* 0x000fe20000000000 */
[----:B------:R-:W-:Y:S01]  /*3960*/  ISETP.GT.AND P4, PT, R2, 0x1, PT ;  /* 0x000000010200780c */ /* 0x000fe20003f84270 */
[----:B------:R-:W-:Y:S01]  /*3970*/  UIADD3 UR14, UR5, 0x280, URZ ;  /* 0x00000280050e7890 */ /* 0x000fe2000fffe03f */
[----:B------:R-:W-:Y:S01]  /*3980*/  ISETP.NE.AND P2, PT, R4, 0x1a, PT ;  /* 0x0000001a0400780c */ /* 0x000fe20003f45270 */
[----:B------:R-:W-:-:S02]  /*3990*/  UIADD3.X UR5, URZ, UR23, URZ, UP0, !UPT ;  /* 0x000000173f057290 */ /* 0x000fc400087fe43f */
[----:B------:R-:W-:Y:S01]  /*39a0*/  UIADD3 UR15, UR8, 0x34280, URZ ;  /* 0x00034280080f7890 */ /* 0x000fe2000fffe03f */
[----:B------:R-:W-:Y:S02]  /*39b0*/  SEL R14, RZ, 0x1, P2 ;  /* 0x00000001ff0e7807 */ /* 0x000fe40001000000 */
[----:B------:R-:W-:Y:S01]  /*39c0*/  UMOV UR8, UR14 ;  /* 0x0000000e00087c82 */ /* 0x000fe20008000000 */
[----:B------:R-:W-:Y:S02]  /*39d0*/  SEL R4, R4, RZ, P2 ;  /* 0x000000ff04047207 */ /* 0x000fe40001000000 */
[----:B------:R-:W-:Y:S01]  /*39e0*/  LOP3.LUT R3, R3, R14, RZ, 0x3c, !PT ;  /* 0x0000000e03037212 */ /* 0x000fe200078e3cff */
[----:B------:R0:W-:Y:S02]  /*39f0*/  UTMALDG.3D [UR8], [UR4], desc[UR6] ;  /* 0x00000608040075b4 */ /* 0x0001e40008011000 */
[----:B0-----:R-:W-:Y:S01]  /*3a00*/  UMOV UR8, UR15 ;  /* 0x0000000f00087c82 */ /* 0x001fe20008000000 */
[----:B------:R-:W-:-:S02]  /*3a10*/  UMOV UR11, UR19 ;  /* 0x00000013000b7c82 */ /* 0x000fc40008000000 */
[----:B------:R0:W-:Y:S02]  /*3a20*/  UTMALDG.3D [UR8], [UR24], desc[UR6] ;  /* 0x00000608180075b4 */ /* 0x0001e40008011000 */
[----:B0-----:R-:W-:Y:S05]  /*3a30*/  @P4 BRA `(.L_x_57) ;  /* 0xfffffffc00484947 */ /* 0x001fea000383ffff */
.L_x_53:
[----:B------:R-:W-:Y:S05]  /*3a40*/  BSYNC B1 ;  /* 0x0000000000017941 */ /* 0x000fea0003800000 */
.L_x_52:
[----:B------:R-:W-:Y:S01]  /*3a50*/  LOP3.LUT P4, RZ, R15, 0xff, RZ, 0xc0, !PT ;  /* 0x000000ff0fff7812 */ /* 0x000fe2000788c0ff */
[----:B------:R-:W-:Y:S01]  /*3a60*/  IMAD.IADD R4, R12, 0x1, R13 ;  /* 0x000000010c047824 */ /* 0x000fe200078e020d */
[----:B------:R-:W-:Y:S01]  /*3a70*/  IADD3 R0, P5, R0, UR20, RZ ;  /* 0x0000001400007c10 */ /* 0x000fe2000ffbe0ff */
[----:B------:R-:W-:Y:S01]  /*3a80*/  ULDC.64 UR4, c[0x0][0x650] ;  /* 0x0001940000047ab9 */ /* 0x000fe20000000a00 */
[----:B------:R-:W-:Y:S01]  /*3a90*/  BSSY B1, `(.L_x_58) ;  /* 0x000006b000017945 */ /* 0x000fe20003800000 */
[----:B------:R-:W-:Y:S01]  /*3aa0*/  IMAD.MOV.U32 R14, RZ, RZ, -0x1 ;  /* 0xffffffffff0e7424 */ /* 0x000fe200078e00ff */
[----:B------:R-:W-:Y:S01]  /*3ab0*/  ISETP.GT.U32.AND P2, PT, R4, 0x19, PT ;  /* 0x000000190400780c */ /* 0x000fe20003f44070 */
[----:B------:R-:W-:Y:S01]  /*3ac0*/  IMAD.MOV.U32 R17, RZ, RZ, -0x1 ;  /* 0xffffffffff117424 */ /* 0x000fe200078e00ff */
[----:B------:R-:W-:Y:S01]  /*3ad0*/  IADD3.X R9, R9, UR13, RZ, P5, !PT ;  /* 0x0000000d09097c10 */ /* 0x000fe2000affe4ff */
[----:B------:R-:W-:Y:S01]  /*3ae0*/  IMAD.MOV.U32 R6, RZ, RZ, -0x1 ;  /* 0xffffffffff067424 */ /* 0x000fe200078e00ff */
[----:B------:R-:W-:-:S02]  /*3af0*/  ISETP.LT.U32.AND P2, PT, R12, 0x1a, P2 ;  /* 0x0000001a0c00780c */ /* 0x000fc40001741070 */
[----:B------:R-:W-:Y:S01]  /*3b00*/  PRMT R15, RZ, 0x7610, R15 ;  /* 0x00007610ff0f7816 */ /* 0x000fe2000000000f */
[----:B------:R-:W0:Y:S01]  /*3b10*/  @P4 S2R R3, SR_CgaCtaId ;  /* 0x0000000000034919 */ /* 0x000e220000008800 */
[----:B------:R-:W-:-:S04]  /*3b20*/  @P4 MOV R2, 0x400 ;  /* 0x0000040000024802 */ /* 0x000fc80000000f00 */
[----:B0-----:R-:W-:Y:S01]  /*3b30*/  @P4 LEA R5, R3, R2, 0x18 ;  /* 0x0000000203054211 */ /* 0x001fe200078ec0ff */
[----:B------:R-:W-:-:S03]  /*3b40*/  IMAD.WIDE.U32 R2, R4, 0x4ec4ec4f, RZ ;  /* 0x4ec4ec4f04027825 */ /* 0x000fc600078e00ff */
[----:B------:R0:W-:Y:S01]  /*3b50*/  @P4 SYNCS.ARRIVE.TRANS64.A1T0 RZ, [R5+URZ+0x1b8], RZ ;  /* 0x0001b8ff05ff49a7 */ /* 0x0001e2000810003f */
[----:B------:R-:W-:Y:S02]  /*3b60*/  ISETP.GE.U32.AND P4, PT, R12, 0x1a, PT ;  /* 0x0000001a0c00780c */ /* 0x000fe40003f86070 */
[----:B------:R-:W-:Y:S02]  /*3b70*/  PRMT R2, RZ, 0x7610, R2 ;  /* 0x00007610ff027816 */ /* 0x000fe40000000002 */
[----:B0-----:R-:W-:Y:S02]  /*3b80*/  SHF.R.U32.HI R5, RZ, 0x3, R3 ;  /* 0x00000003ff057819 */ /* 0x001fe40000011603 */
[----:B------:R-:W-:Y:S02]  /*3b90*/  SEL R3, RZ, 0x1, !P2 ;  /* 0x00000001ff037807 */ /* 0x000fe40005000000 */
[----:B------:R-:W-:Y:S01]  /*3ba0*/  ISETP.GE.U32.AND P2, PT, R0, UR4, PT ;  /* 0x0000000400007c0c */ /* 0x000fe2000bf46070 */
[----:B------:R-:W-:Y:S01]  /*3bb0*/  IMAD R13, R5, -0x1a, R4 ;  /* 0xffffffe6050d7824 */ /* 0x000fe200078e0204 */
[----:B------:R-:W-:-:S02]  /*3bc0*/  LOP3.LUT R10, R10, R3, RZ, 0x3c, !PT ;  /* 0x000000030a0a7212 */ /* 0x000fc400078e3cff */
[----:B------:R-:W-:Y:S02]  /*3bd0*/  ISETP.GE.U32.AND.EX P2, PT, R9, UR5, PT, P2 ;  /* 0x0000000509007c0c */ /* 0x000fe4000bf46120 */
[----:B------:R-:W-:-:S11]  /*3be0*/  @P4 LOP3.LUT R10, R10, 0x1, R5, 0x78, !PT ;  /* 0x000000010a0a4812 */ /* 0x000fd600078e7805 */
[----:B------:R-:W-:Y:S05]  /*3bf0*/  @P2 BRA `(.L_x_59) ;  /* 0x0000000400502947 */ /* 0x000fea0003800000 */
[----:B------:R-:W-:Y:S01]  /*3c00*/  ULDC.64 UR4, c[0x0][0x628] ;  /* 0x00018a0000047ab9 */ /* 0x000fe20000000a00 */
[----:B------:R-:W0:Y:S01]  /*3c10*/  S2R R17, SR_CTAID.X ;  /* 0x0000000000117919 */ /* 0x000e220000002500 */
[----:B------:R-:W-:Y:S01]  /*3c20*/  ISETP.NE.U32.AND P2, PT, RZ, UR4, PT ;  /* 0x00000004ff007c0c */ /* 0x000fe2000bf45070 */
[----:B------:R-:W-:Y:S01]  /*3c30*/  ULDC UR7, c[0x0][0x630] ;  /* 0x00018c0000077ab9 */ /* 0x000fe20000000800 */
[----:B------:R-:W-:Y:S01]  /*3c40*/  IMAD.MOV.U32 R2, RZ, RZ, R0 ;  /* 0x000000ffff027224 */ /* 0x000fe200078e0000 */
[----:B------:R-:W1:Y:S01]  /*3c50*/  S2R R14, SR_CTAID.Y ;  /* 0x00000000000e7919 */ /* 0x000e620000002600 */
[----:B------:R-:W-:Y:S01]  /*3c60*/  ISETP.NE.AND.EX P2, PT, RZ, UR5, PT, P2 ;  /* 0x00000005ff007c0c */ /* 0x000fe2000bf45320 */
[----:B------:R-:W-:-:S12]  /*3c70*/  IMAD.MOV.U32 R3, RZ, RZ, R9 ;  /* 0x000000ffff037224 */ /* 0x000fd800078e0009 */
[----:B------:R-:W-:Y:S05]  /*3c80*/  @!P2 BRA `(.L_x_60) ;  /* 0x000000000028a947 */ /* 0x000fea0003800000 */
[----:B------:R-:W-:Y:S02]  /*3c90*/  ULDC UR6, c[0x0][0x634] ;  /* 0x00018d0000067ab9 */ /* 0x000fe40000000800 */
[----:B------:R-:W-:-:S05]  /*3ca0*/  IADD3 R7, P2, R0, UR6, RZ ;  /* 0x0000000600077c10 */ /* 0x000fca000ff5e0ff */
[----:B------:R-:W-:-:S04]  /*3cb0*/  IMAD.X R19, RZ, RZ, R9, P2 ;  /* 0x000000ffff137224 */ /* 0x000fc800010e0609 */
[----:B------:R-:W-:-:S04]  /*3cc0*/  IMAD.WIDE.U32 R4, R19, UR4, RZ ;  /* 0x0000000413047c25 */ /* 0x000fc8000f8e00ff */
[----:B------:R-:W-:-:S04]  /*3cd0*/  IMAD.WIDE.U32 R4, P2, R7, UR5, R4 ;  /* 0x0000000507047c25 */ /* 0x000fc8000f840004 */
[----:B------:R-:W-:-:S04]  /*3ce0*/  IMAD.WIDE.U32 R6, R7, UR4, RZ ;  /* 0x0000000407067c25 */ /* 0x000fc8000f8e00ff */
[----:B------:R-:W-:Y:S01]  /*3cf0*/  IMAD.X R3, RZ, RZ, RZ, P2 ;  /* 0x000000ffff037224 */ /* 0x000fe200010e06ff */
[----:B------:R-:W-:Y:S01]  /*3d00*/  IADD3 RZ, P2, R7, R4, RZ ;  /* 0x0000000407ff7210 */ /* 0x000fe20007f5e0ff */
[----:B------:R-:W-:-:S04]  /*3d10*/  IMAD.MOV.U32 R2, RZ, RZ, R5 ;  /* 0x000000ffff027224 */ /* 0x000fc800078e0005 */
[----:B------:R-:W-:-:S08]  /*3d20*/  IMAD.WIDE.U32.X R2, R19, UR5, R2, P2 ;  /* 0x0000000513027c25 */ /* 0x000fd000090e0402 */
.L_x_60:
[--C-:B------:R-:W-:Y:S01]  /*3d30*/  SHF.R.U64 R6, R2, UR7, R3.reuse ;  /* 0x0000000702067c19 */ /* 0x100fe20008001203 */
[----:B------:R-:W-:Y:S01]  /*3d40*/  ULDC.64 UR4, c[0x0][0x620] ;  /* 0x0001880000047ab9 */ /* 0x000fe20000000a00 */
[----:B------:R-:W-:Y:S01]  /*3d50*/  SHF.R.U32.HI R2, RZ, UR7, R3 ;  /* 0x00000007ff027c19 */ /* 0x000fe20008011603 */
[----:B------:R-:W-:Y:S01]  /*3d60*/  IMAD.MOV.U32 R3, RZ, RZ, R9 ;  /* 0x000000ffff037224 */ /* 0x000fe200078e0009 */
[----:B------:R-:W-:Y:S01]  /*3d70*/  IADD3 R5, P2, RZ, -R6, RZ ;  /* 0x80000006ff057210 */ /* 0x000fe20007f5e0ff */
[----:B------:R-:W2:Y:S01]  /*3d80*/  LDC R22, c[0x0][0x144] ;  /* 0x00005100ff167b82 */ /* 0x000ea20000000800 */
[----:B0-----:R-:W-:Y:S01]  /*3d90*/  I2FP.F32.U32 R7, R17 ;  /* 0x0000001100077245 */ /* 0x001fe20000201000 */
[----:B------:R-:W-:Y:S01]  /*3da0*/  ULDC.64 UR8, c[0x0][0x640] ;  /* 0x0001900000087ab9 */ /* 0x000fe20000000a00 */
[----:B------:R-:W-:Y:S01]  /*3db0*/  ULDC UR6, c[0x0][0x608] ;  /* 0x0001820000067ab9 */ /* 0x000fe20000000800 */
[----:B------:R-:W-:Y:S01]  /*3dc0*/  IMAD.X R2, RZ, RZ, ~R2, P2 ;  /* 0x000000ffff027224 */ /* 0x000fe200010e0e02 */
[----:B------:R-:W-:-:S03]  /*3dd0*/  ISETP.NE.U32.AND P2, PT, RZ, UR8, PT ;  /* 0x00000008ff007c0c */ /* 0x000fc6000bf45070 */
[----:B------:R-:W-:Y:S01]  /*3de0*/  IMAD R4, R2, UR4, RZ ;  /* 0x0000000402047c24 */ /* 0x000fe2000f8e02ff */
[----:B------:R-:W0:Y:S01]  /*3df0*/  LDC R19, c[0x0][0x148] ;  /* 0x00005200ff137b82 */ /* 0x000e220000000800 */
[----:B------:R-:W-:Y:S01]  /*3e00*/  IMAD.MOV.U32 R2, RZ, RZ, R0 ;  /* 0x000000ffff027224 */ /* 0x000fe200078e0000 */
[----:B------:R-:W-:-:S03]  /*3e10*/  ISETP.NE.AND.EX P2, PT, RZ, UR9, PT, P2 ;  /* 0x00000009ff007c0c */ /* 0x000fc6000bf45320 */
[----:B------:R-:W-:Y:S01]  /*3e20*/  IMAD.WIDE.U32 R2, R5, UR4, R2 ;  /* 0x0000000405027c25 */ /* 0x000fe2000f8e0002 */
[----:B------:R-:W-:-:S03]  /*3e30*/  ULDC UR4, c[0x0][0x150] ;  /* 0x0000540000047ab9 */ /* 0x000fc60000000800 */
[----:B------:R-:W-:Y:S02]  /*3e40*/  IMAD R5, R5, UR5, R4 ;  /* 0x0000000505057c24 */ /* 0x000fe4000f8e0204 */
[----:B------:R-:W-:Y:S01]  /*3e50*/  FMUL R4, R7, UR4 ;  /* 0x0000000407047c20 */ /* 0x000fe20008400000 */
[----:B------:R-:W-:Y:S01]  /*3e60*/  ULDC UR4, c[0x0][0x618] ;  /* 0x0001860000047ab9 */ /* 0x000fe20000000800 */
[----:B------:R-:W-:Y:S01]  /*3e70*/  ULDC UR5, c[0x0][0x154] ;  /* 0x0000550000057ab9 */ /* 0x000fe20000000800 */
[----:B------:R-:W-:-:S03]  /*3e80*/  IMAD.IADD R3, R3, 0x1, R5 ;  /* 0x0000000103037824 */ /* 0x000fc600078e0205 */
[----:B------:R-:W3:Y:S02]  /*3e90*/  F2I.U32.TRUNC.NTZ R4, R4 ;  /* 0x0000000400047305 */ /* 0x000ee4000020f000 */
[----:B------:R-:W-:Y:S02]  /*3ea0*/  SHF.R.U64 R7, R2, UR4, R3 ;  /* 0x0000000402077c19 */ /* 0x000fe40008001203 */
[----:B-1----:R-:W-:-:S05]  /*3eb0*/  I2FP.F32.U32 R2, R14 ;  /* 0x0000000e00027245 */ /* 0x002fca0000201000 */
[----:B------:R-:W-:Y:S01]  /*3ec0*/  FMUL R21, R2, UR5 ;  /* 0x0000000502157c20 */ /* 0x000fe20008400000 */
[----:B------:R-:W-:Y:S01]  /*3ed0*/  SHF.R.U32.HI R2, RZ, UR4, R3 ;  /* 0x00000004ff027c19 */ /* 0x000fe20008011603 */
[----:B------:R-:W-:-:S03]  /*3ee0*/  ULDC UR4, c[0x0][0x658] ;  /* 0x0001960000047ab9 */ /* 0x000fc60000000800 */
[--C-:B------:R-:W-:Y:S01]  /*3ef0*/  SHF.R.U64 R20, R7, UR6, R2.reuse ;  /* 0x0000000607147c19 */ /* 0x100fe20008001202 */
[----:B------:R-:W1:Y:S01]  /*3f00*/  F2I.U32.TRUNC.NTZ R21, R21 ;  /* 0x0000001500157305 */ /* 0x000e62000020f000 */
[----:B------:R-:W-:Y:S01]  /*3f10*/  SHF.R.U32.HI R3, RZ, UR6, R2 ;  /* 0x00000006ff037c19 */ /* 0x000fe20008011602 */
[----:B---3--:R-:W-:-:S03]  /*3f20*/  IMAD.MOV R4, RZ, RZ, -R4 ;  /* 0x000000ffff047224 */ /* 0x008fc600078e0a04 */
[----:B------:R-:W-:Y:S01]  /*3f30*/  SHF.R.U64 R18, R20, UR4, R3 ;  /* 0x0000000414127c19 */ /* 0x000fe20008001203 */
[----:B--2---:R-:W-:Y:S01]  /*3f40*/  IMAD R17, R22, R4, R17 ;  /* 0x0000000416117224 */ /* 0x004fe200078e0211 */
[----:B------:R-:W-:-:S03]  /*3f50*/  SHF.R.U32.HI R23, RZ, UR4, R3 ;  /* 0x00000004ff177c19 */ /* 0x000fc60008011603 */
[----:B------:R-:W-:Y:S02]  /*3f60*/  IMAD.MOV.U32 R2, RZ, RZ, R18 ;  /* 0x000000ffff027224 */ /* 0x000fe400078e0012 */
[----:B------:R-:W-:Y:S01]  /*3f70*/  IMAD.MOV.U32 R3, RZ, RZ, R23 ;  /* 0x000000ffff037224 */ /* 0x000fe200078e0017 */
[----:B------:R-:W-:Y:S06]  /*3f80*/  @!P2 BRA `(.L_x_61) ;  /* 0x000000000028a947 */ /* 0x000fec0003800000 */
[----:B------:R-:W-:Y:S02]  /*3f90*/  ULDC UR4, c[0x0][0x64c] ;  /* 0x0001930000047ab9 */ /* 0x000fe40000000800 */
[----:B------:R-:W-:-:S05]  /*3fa0*/  IADD3 R3, P2, R18, UR4, RZ ;  /* 0x0000000412037c10 */ /* 0x000fca000ff5e0ff */
[----:B------:R-:W-:-:S04]  /*3fb0*/  IMAD.X R23, RZ, RZ, R23, P2 ;  /* 0x000000ffff177224 */ /* 0x000fc800010e0617 */
[----:B------:R-:W-:-:S04]  /*3fc0*/  IMAD.WIDE.U32 R4, R23, UR8, RZ ;  /* 0x0000000817047c25 */ /* 0x000fc8000f8e00ff */
[----:B------:R-:W-:-:S04]  /*3fd0*/  IMAD.WIDE.U32 R4, P2, R3, UR9, R4 ;  /* 0x0000000903047c25 */ /* 0x000fc8000f840004 */
[----:B------:R-:W-:-:S04]  /*3fe0*/  IMAD.WIDE.U32 R2, R3, UR8, RZ ;  /* 0x0000000803027c25 */ /* 0x000fc8000f8e00ff */
[----:B------:R-:W-:Y:S01]  /*3ff0*/  IMAD.MOV.U32 R2, RZ, RZ, R5 ;  /* 0x000000ffff027224 */ /* 0x000fe200078e0005 */
[----:B------:R-:W-:Y:S01]  /*4000*/  IADD3 RZ, P4, R3, R4, RZ ;  /* 0x0000000403ff7210 */ /* 0x000fe20007f9e0ff */
[----:B------:R-:W-:-:S04]  /*4010*/  IMAD.X R3, RZ, RZ, RZ, P2 ;  /* 0x000000ffff037224 */ /* 0x000fc800010e06ff */
[----:B------:R-:W-:-:S08]  /*4020*/  IMAD.WIDE.U32.X R2, R23, UR9, R2, P4 ;  /* 0x0000000917027c25 */ /* 0x000fd0000a0e0402 */
.L_x_61:
[----:B------:R-:W-:Y:S01]  /*4030*/  ULDC UR4, c[0x0][0x648] ;  /* 0x0001920000047ab9 */ /* 0x000fe20000000800 */
[----:B-1----:R-:W-:Y:S01]  /*4040*/  IMAD.MOV R21, RZ, RZ, -R21 ;  /* 0x000000ffff157224 */ /* 0x002fe200078e0a15 */
[----:B------:R-:W-:Y:S01]  /*4050*/  SHF.R.U64 R3, R2, UR4, R3 ;  /* 0x0000000402037c19 */ /* 0x000fe20008001203 */
[----:B------:R-:W-:Y:S01]  /*4060*/  ULDC UR4, c[0x0][0x638] ;  /* 0x00018e0000047ab9 */ /* 0x000fe20000000800 */
[----:B------:R-:W-:Y:S01]  /*4070*/  LOP3.LUT R20, R20, UR17, RZ, 0xc0, !PT ;  /* 0x0000001114147c12 */ /* 0x000fe2000f8ec0ff */
[----:B0-----:R-:W-:Y:S01]  /*4080*/  @P1 IMAD R17, R19, R21, R14 ;  /* 0x0000001513111224 */ /* 0x001fe200078e020e */
[----:B------:R-:W-:Y:S01]  /*4090*/  ULDC UR5, c[0x0][0x610] ;  /* 0x0001840000057ab9 */ /* 0x000fe20000000800 */
[----:B------:R-:W-:Y:S02]  /*40a0*/  IMAD.MOV R5, RZ, RZ, -R3 ;  /* 0x000000ffff057224 */ /* 0x000fe400078e0a03 */
[----:B------:R-:W-:Y:S01]  /*40b0*/  IMAD R14, R3, UR18, R20 ;  /* 0x00000012030e7c24 */ /* 0x000fe2000f8e0214 */
[----:B------:R-:W-:Y:S01]  /*40c0*/  LOP3.LUT R3, R7, UR16, RZ, 0xc0, !PT ;  /* 0x0000001007037c12 */ /* 0x000fe2000f8ec0ff */
[----:B------:R-:W-:Y:S01]  /*40d0*/  IMAD R18, R5, UR4, R18 ;  /* 0x0000000405127c24 */ /* 0x000fe2000f8e0212 */
[----:B------:R-:W-:Y:S01]  /*40e0*/  ULDC UR4, c[0x0][0x600] ;  /* 0x0001800000047ab9 */ /* 0x000fe20000000800 */
[----:B------:R-:W-:-:S02]  /*40f0*/  IMAD R14, R14, UR5, R17 ;  /* 0x000000050e0e7c24 */ /* 0x000fc4000f8e0211 */
[----:B------:R-:W-:Y:S02]  /*4100*/  IMAD R3, R18, UR4, R3 ;  /* 0x0000000412037c24 */ /* 0x000fe4000f8e0203 */
[----:B------:R-:W-:-:S03]  /*4110*/  IMAD.MOV.U32 R2, RZ, RZ, 0x1 ;  /* 0x00000001ff027424 */ /* 0x000fc600078e00ff */
[----:B------:R-:W-:Y:S02]  /*4120*/  SEL R17, R3, R14, !P1 ;  /* 0x0000000e03117207 */ /* 0x000fe40004800000 */
[----:B------:R-:W-:-:S07]  /*4130*/  SEL R14, R14, R3, !P1 ;  /* 0x000000030e0e7207 */ /* 0x000fce0004800000 */
.L_x_59:
[----:B------:R-:W-:Y:S05]  /*4140*/  BSYNC B1 ;  /* 0x0000000000017941 */ /* 0x000fea0003800000 */
.L_x_58:
[----:B------:R-:W-:-:S13]  /*4150*/  LOP3.LUT P2, RZ, R2, 0xff, RZ, 0xc0, !PT ;  /* 0x000000ff02ff7812 */ /* 0x000fda000784c0ff */
[----:B------:R-:W-:Y:S05]  /*4160*/  @P2 BRA `(.L_x_62) ;  /* 0xfffffff400482947 */ /* 0x000fea000383ffff */
[----:B------:R-:W-:Y:S05]  /*4170*/  BSYNC B0 ;  /* 0x0000000000007941 */ /* 0x000fea0003800000 */
.L_x_50:
[----:B------:R-:W-:-:S03]  /*4180*/  UMOV UR4, 0xffffffff ;  /* 0xffffffff00047882 */ /* 0x000fc60000000000 */
[----:B------:R-:W-:Y:S05]  /*4190*/  BRA.DIV UR4, `(.L_x_63) ;  /* 0x0000001204347947 */ /* 0x000fea000b800000 */
[----:B------:R-:W-:-:S13]  /*41a0*/  ELECT P0, URZ, PT ;  /* 0x00000000003f782f */ /* 0x000fda0003800000 */
.L_x_99:
[----:B------:R-:W-:Y:S04]  /*41b0*/  BSSY B0, `(.L_x_64) ;  /* 0x00000f1000007945 */ /* 0x000fe80003800000 */
[----:B------:R-:W-:Y:S05]  /*41c0*/  @!P0 BRA `(.L_x_65) ;  /* 0x0000000c00bc8947 */ /* 0x000fea0003800000 */
[----:B------:R-:W-:-:S04]  /*41d0*/  LOP3.LUT R8, R8, 0x2, RZ, 0xfc, !PT ;  /* 0x0000000208087812 */ /* 0x000fc800078efcff */
[----:B------:R-:W-:-:S13]  /*41e0*/  ISETP.NE.AND P0, PT, R8, 0x3, PT ;  /* 0x000000030800780c */ /* 0x000fda0003f05270 */
[----:B------:R-:W-:Y:S05]  /*41f0*/  @!P0 BRA `(.L_x_66) ;  /* 0x0000000000048947 */ /* 0x000fea0003800000 */
[----:B------:R-:W-:Y:S01]  /*4200*/  BPT.TRAP 0x1 ;  /* 0x000000040000795c */ /* 0x000fe20000300000 */
.L_x_66:
[----:B------:R-:W0:Y:S01]  /*4210*/  S2R R3, SR_CgaCtaId ;  /* 0x0000000000037919 */ /* 0x000e220000008800 */
[----:B------:R-:W-:Y:S02]  /*4220*/  MOV R0, 0x400 ;  /* 0x0000040000007802 */ /* 0x000fe40000000f00 */
[----:B------:R-:W-:Y:S02]  /*4230*/  SHF.L.U32 R2, R10, 0x1f, RZ ;  /* 0x0000001f0a027819 */ /* 0x000fe400000006ff */
[----:B0-----:R-:W-:-:S05]  /*4240*/  LEA R0, R3, R0, 0x18 ;  /* 0x0000000003007211 */ /* 0x001fca00078ec0ff */
[----:B------:R-:W-:-:S04]  /*4250*/  VIADD R0, R0, 0xd0 ;  /* 0x000000d000007836 */ /* 0x000fc80000000000 */
[C---:B------:R-:W-:Y:S02]  /*4260*/  IMAD R5, R13.reuse, 0x8, R0 ;  /* 0x000000080d057824 */ /* 0x040fe400078e0200 */
[----:B------:R-:W-:Y:S02]  /*4270*/  VIADD R13, R13, 0x1 ;  /* 0x000000010d0d7836 */ /* 0x000fe40000000000 */
[----:B------:R-:W0:Y:S03]  /*4280*/  SYNCS.PHASECHK.TRANS64.TRYWAIT P0, [R5+URZ], R2 ;  /* 0x00000002050075a7 */ /* 0x000e26000800017f */
[----:B------:R-:W-:-:S04]  /*4290*/  ISETP.NE.AND P1, PT, R13, 0x1a, PT ;  /* 0x0000001a0d00780c */ /* 0x000fc80003f25270 */
[----:B------:R-:W-:Y:S02]  /*42a0*/  SEL R3, RZ, 0x1, P1 ;  /* 0x00000001ff037807 */ /* 0x000fe40000800000 */
[----:B------:R-:W-:Y:S02]  /*42b0*/  SEL R13, R13, RZ, P1 ;  /* 0x000000ff0d0d7207 */ /* 0x000fe40000800000 */
[----:B------:R-:W-:-:S03]  /*42c0*/  LOP3.LUT R10, R10, R3, RZ, 0x3c, !PT ;  /* 0x000000030a0a7212 */ /* 0x000fc600078e3cff */
[----:B------:R-:W-:Y:S01]  /*42d0*/  IMAD R7, R13, 0x8, R0 ;  /* 0x000000080d077824 */ /* 0x000fe200078e0200 */
[----:B------:R-:W-:Y:S01]  /*42e0*/  SHF.L.U32 R4, R10, 0x1f, RZ ;  /* 0x0000001f0a047819 */ /* 0x000fe200000006ff */
[----:B0-----:R-:W-:Y:S06]  /*42f0*/  @!P0 BRA `(.L_x_67) ;  /* 0x0000001000008947 */ /* 0x001fec0003800000 */
.L_x_100:
[----:B------:R-:W1:Y:S01]  /*4300*/  SYNCS.PHASECHK.TRANS64.TRYWAIT P0, [R7+URZ], R4 ;  /* 0x00000004070075a7 */ /* 0x000e62000800017f */
[----:B0-----:R-:W-:-:S05]  /*4310*/  VIADD R2, R13, 0x1 ;  /* 0x000000010d027836 */ /* 0x001fca0000000000 */
[----:B------:R-:W-:-:S04]  /*4320*/  ISETP.NE.AND P1, PT, R2, 0x1a, PT ;  /* 0x0000001a0200780c */ /* 0x000fc80003f25270 */
[----:B------:R-:W-:Y:S02]  /*4330*/  SEL R3, RZ, 0x1, P1 ;  /* 0x00000001ff037807 */ /* 0x000fe40000800000 */
[----:B------:R-:W-:Y:S02]  /*4340*/  SEL R9, R2, RZ, P1 ;  /* 0x000000ff02097207 */ /* 0x000fe40000800000 */
[----:B------:R-:W-:-:S03]  /*4350*/  LOP3.LUT R10, R10, R3, RZ, 0x3c, !PT ;  /* 0x000000030a0a7212 */ /* 0x000fc600078e3cff */
[----:B------:R-:W-:Y:S01]  /*4360*/  IMAD R6, R9, 0x8, R0 ;  /* 0x0000000809067824 */ /* 0x000fe200078e0200 */
[----:B------:R-:W-:Y:S01]  /*4370*/  SHF.L.U32 R5, R10, 0x1f, RZ ;  /* 0x0000001f0a057819 */ /* 0x000fe200000006ff */
[----:B-1----:R-:W-:Y:S06]  /*4380*/  @!P0 BRA `(.L_x_68) ;  /* 0x0000000c00f08947 */ /* 0x002fec0003800000 */
.L_x_101:
[----:B------:R-:W1:Y:S01]  /*4390*/  SYNCS.PHASECHK.TRANS64.TRYWAIT P0, [R6+URZ], R5 ;  /* 0x00000005060075a7 */ /* 0x000e62000800017f */
[----:B------:R-:W-:-:S05]  /*43a0*/  VIADD R2, R9, 0x1 ;  /* 0x0000000109027836 */ /* 0x000fca0000000000 */
[----:B------:R-:W-:-:S04]  /*43b0*/  ISETP.NE.AND P1, PT, R2, 0x1a, PT ;  /* 0x0000001a0200780c */ /* 0x000fc80003f25270 */
[----:B------:R-:W-:Y:S02]  /*43c0*/  SEL R3, RZ, 0x1, P1 ;  /* 0x00000001ff037807 */ /* 0x000fe40000800000 */
[----:B0-----:R-:W-:Y:S02]  /*43d0*/  SEL R7, R2, RZ, P1 ;  /* 0x000000ff02077207 */ /* 0x001fe40000800000 */
[----:B------:R-:W-:-:S03]  /*43e0*/  LOP3.LUT R10, R10, R3, RZ, 0x3c, !PT ;  /* 0x000000030a0a7212 */ /* 0x000fc600078e3cff */
[----:B------:R-:W-:Y:S01]  /*43f0*/  IMAD R9, R7, 0x8, R0 ;  /* 0x0000000807097824 */ /* 0x000fe200078e0200 */
[----:B------:R-:W-:Y:S01]  /*4400*/  SHF.L.U32 R4, R10, 0x1f, RZ ;  /* 0x0000001f0a047819 */ /* 0x000fe200000006ff */
[----:B-1----:R-:W-:Y:S06]  /*4410*/  @!P0 BRA `(.L_x_69) ;  /* 0x0000000c00e08947 */ /* 0x002fec0003800000 */
.L_x_102:
[----:B------:R-:W1:Y:S01]  /*4420*/  SYNCS.PHASECHK.TRANS64.TRYWAIT P0, [R9+URZ], R4 ;  /* 0x00000004090075a7 */ /* 0x000e62000800017f */
[----:B------:R-:W-:-:S05]  /*4430*/  VIADD R2, R7, 0x1 ;  /* 0x0000000107027836 */ /* 0x000fca0000000000 */
[----:B------:R-:W-:-:S04]  /*4440*/  ISETP.NE.AND P1, PT, R2, 0x1a, PT ;  /* 0x0000001a0200780c */ /* 0x000fc80003f25270 */
[----:B------:R-:W-:Y:S02]  /*4450*/  SEL R3, RZ, 0x1, P1 ;  /* 0x00000001ff037807 */ /* 0x000fe40000800000 */
[----:B------:R-:W-:Y:S02]  /*4460*/  SEL R7, R2, RZ, P1 ;  /* 0x000000ff02077207 */ /* 0x000fe40000800000 */
[----:B------:R-:W-:-:S03]  /*4470*/  LOP3.LUT R10, R10, R3, RZ, 0x3c, !PT ;  /* 0x000000030a0a7212 */ /* 0x000fc600078e3cff */
[----:B0-----:R-:W-:Y:S01]  /*4480*/  IMAD R6, R7, 0x8, R0 ;  /* 0x0000000807067824 */ /* 0x001fe200078e0200 */
[----:B------:R-:W-:Y:S01]  /*4490*/  SHF.L.U32 R5, R10, 0x1f, RZ ;  /* 0x0000001f0a057819 */ /* 0x000fe200000006ff */
[----:B-1----:R-:W-:Y:S06]  /*44a0*/  @!P0 BRA `(.L_x_70) ;  /* 0x0000000c00d08947 */ /* 0x002fec0003800000 */
.L_x_103:
        /* <DEDUP_REMOVED lines=9> */
.L_x_104:
        /* <DEDUP_REMOVED lines=9> */
.L_x_105:
        /* <DEDUP_REMOVED lines=9> */
.L_x_106:
        /* <DEDUP_REMOVED lines=9> */
.L_x_107:
        /* <DEDUP_REMOVED lines=9> */
.L_x_108:
        /* <DEDUP_REMOVED lines=9> */
.L_x_109:
        /* <DEDUP_REMOVED lines=9> */
.L_x_110:
        /* <DEDUP_REMOVED lines=9> */
.L_x_111:
        /* <DEDUP_REMOVED lines=9> */
.L_x_112:
        /* <DEDUP_REMOVED lines=9> */
.L_x_113:
        /* <DEDUP_REMOVED lines=9> */
.L_x_114:
        /* <DEDUP_REMOVED lines=9> */
.L_x_115:
        /* <DEDUP_REMOVED lines=9> */
.L_x_116:
        /* <DEDUP_REMOVED lines=9> */
.L_x_117:
        /* <DEDUP_REMOVED lines=9> */
.L_x_118:
        /* <DEDUP_REMOVED lines=9> */
.L_x_119:
        /* <DEDUP_REMOVED lines=9> */
.L_x_120:
        /* <DEDUP_REMOVED lines=9> */
.L_x_121:
        /* <DEDUP_REMOVED lines=9> */
.L_x_122:
        /* <DEDUP_REMOVED lines=9> */
.L_x_123:
[----:B------:R-:W1:Y:S01]  /*4ff0*/  SYNCS.PHASECHK.TRANS64.TRYWAIT P0, [R6+URZ], R5 ;  /* 0x00000005060075a7 */ /* 0x000e62000800017f */
[----:B------:R-:W-:-:S05]  /*5000*/  VIADD R2, R7, 0x1 ;  /* 0x0000000107027836 */ /* 0x000fca0000000000 */
[----:B------:R-:W-:-:S04]  /*5010*/  ISETP.NE.AND P1, PT, R2, 0x1a, PT ;  /* 0x0000001a0200780c */ /* 0x000fc80003f25270 */
[----:B0-----:R-:W-:Y:S02]  /*5020*/  SEL R4, RZ, 0x1, P1 ;  /* 0x00000001ff047807 */ /* 0x001fe40000800000 */
[----:B------:R-:W-:Y:S02]  /*5030*/  SEL R3, R2, RZ, P1 ;  /* 0x000000ff02037207 */ /* 0x000fe40000800000 */
[----:B------:R-:W-:Y:S01]  /*5040*/  LOP3.LUT R4, R11, R4, RZ, 0x3c, !PT ;  /* 0x000000040b047212 */ /* 0x000fe200078e3cff */
[----:B-1----:R-:W-:Y:S06]  /*5050*/  @!P0 BRA `(.L_x_91) ;  /* 0x0000000800888947 */ /* 0x002fec0003800000 */
.L_x_124:
[----:B------:R-:W-:Y:S01]  /*5060*/  IMAD R3, R3, 0x8, R0 ;  /* 0x0000000803037824 */ /* 0x000fe200078e0200 */
[----:B------:R-:W-:-:S07]  /*5070*/  SHF.L.U32 R0, R4, 0x1f, RZ ;  /* 0x0000001f04007819 */ /* 0x000fce00000006ff */
.L_x_92:
[----:B-1----:R1:W2:Y:S02]  /*5080*/  SYNCS.PHASECHK.TRANS64.TRYWAIT P0, [R3+URZ], R0 ;  /* 0x00000000030075a7 */ /* 0x0022a4000800017f */
[----:B--2---:R-:W-:Y:S05]  /*5090*/  @!P0 NANOSLEEP.SYNCS 0x989680 ;  /* 0x009896800000895d */ /* 0x004fea0003900000 */
[----:B------:R-:W2:Y:S02]  /*50a0*/  @!P0 SYNCS.PHASECHK.TRANS64 P0, [R3+URZ], R0 ;  /* 0x00000000030085a7 */ /* 0x000ea4000800007f */
[----:B--2---:R-:W-:Y:S05]  /*50b0*/  @!P0 BRA `(.L_x_92) ;  /* 0xfffffffc00f08947 */ /* 0x004fea000383ffff */
.L_x_65:
[----:B------:R-:W-:Y:S05]  /*50c0*/  BSYNC B0 ;  /* 0x0000000000007941 */ /* 0x000fea0003800000 */
.L_x_64:
[----:B------:R-:W-:Y:S05]  /*50d0*/  EXIT ;  /* 0x000000000000794d */ /* 0x000fea0003800000 */
.L_x_18:
[----:B-1----:R-:W-:-:S04]  /*50e0*/  IMAD.U32 R5, RZ, RZ, UR6 ;  /* 0x00000006ff057e24 */ /* 0x002fc8000f8e00ff */
[----:B------:R1:W4:Y:S03]  /*50f0*/  SYNCS.PHASECHK.TRANS64.TRYWAIT P0, [R5+URZ], R4 ;  /* 0x00000004050075a7 */ /* 0x000326000800017f */
[----:B----4-:R-:W-:Y:S05]  /*5100*/  @!P0 NANOSLEEP.SYNCS 0x989680 ;  /* 0x009896800000895d */ /* 0x010fea0003900000 */
[----:B------:R-:W4:Y:S02]  /*5110*/  @!P0 SYNCS.PHASECHK.TRANS64 P0, [R5+URZ], R4 ;  /* 0x00000004050085a7 */ /* 0x000f24000800007f */
[----:B----4-:R-:W-:Y:S05]  /*5120*/  @!P0 BRA `(.L_x_18) ;  /* 0xfffffffc00ec8947 */ /* 0x010fea000383ffff */
[----:B------:R-:W-:Y:S05]  /*5130*/  BRA `(.L_x_17) ;  /* 0xffffffc000e07947 */ /* 0x000fea000383ffff */
.L_x_24:
[----:B-1----:R-:W-:-:S04]  /*5140*/  IMAD.U32 R6, RZ, RZ, UR12 ;  /* 0x0000000cff067e24 */ /* 0x002fc8000f8e00ff */
[----:B------:R1:W4:Y:S03]  /*5150*/  SYNCS.PHASECHK.TRANS64.TRYWAIT P0, [R6+URZ], R5 ;  /* 0x00000005060075a7 */ /* 0x000326000800017f */
[----:B----4-:R-:W-:Y:S05]  /*5160*/  @!P0 NANOSLEEP.SYNCS 0x989680 ;  /* 0x009896800000895d */ /* 0x010fea0003900000 */
[----:B------:R-:W4:Y:S02]  /*5170*/  @!P0 SYNCS.PHASECHK.TRANS64 P0, [R6+URZ], R5 ;  /* 0x00000005060085a7 */ /* 0x000f24000800007f */
[----:B----4-:R-:W-:Y:S05]  /*5180*/  @!P0 BRA `(.L_x_24) ;  /* 0xfffffffc00ec8947 */ /* 0x010fea000383ffff */
[----:B------:R-:W-:Y:S05]  /*5190*/  BRA `(.L_x_23) ;  /* 0xffffffc400b47947 */ /* 0x000fea000383ffff */
.L_x_51:
[----:B------:R-:W-:Y:S01]  /*51a0*/  BSSY B1, `(.L_x_93) ;  /* 0x0000006000017945 */ /* 0x000fe20003800000 */
[----:B------:R-:W-:-:S07]  /*51b0*/  IMAD.MOV.U32 R2, RZ, RZ, -0x1 ;  /* 0xffffffffff027424 */ /* 0x000fce00078e00ff */
[----:B------:R-:W-:Y:S05]  /*51c0*/  WARPSYNC.COLLECTIVE R2, `(.L_x_94) ;  /* 0x00000000020c7348 */ /* 0x000fea0003c00000 */
[----:B------:R-:W-:Y:S02]  /*51d0*/  ELECT P2, UR62, PT ;  /* 0x00000000003e782f */ /* 0x000fe40003840000 */
[----:B------:R-:W-:Y:S01]  /*51e0*/  MOV R2, UR62 ;  /* 0x0000003e00027c02 */ /* 0x000fe20008000f00 */
[----:B------:R-:W-:Y:S10]  /*51f0*/  ENDCOLLECTIVE ;  /* 0x000000000000791b */ /* 0x000ff40003800000 */
.L_x_94:
[----:B------:R-:W-:Y:S05]  /*5200*/  BSYNC B1 ;  /* 0x0000000000017941 */ /* 0x000fea0003800000 */
.L_x_93:
[----:B------:R-:W-:Y:S05]  /*5210*/  BRA `(.L_x_95) ;  /* 0xffffffe400287947 */ /* 0x000fea000383ffff */
.L_x_54:
[----:B0-----:R0:W1:Y:S02]  /*5220*/  SYNCS.PHASECHK.TRANS64.TRYWAIT P2, [R14+URZ+0xd0], R5 ;  /* 0x0000d0050e0075a7 */ /* 0x001064000804017f */
[----:B-1----:R-:W-:Y:S05]  /*5230*/  @!P2 NANOSLEEP.SYNCS 0x989680 ;  /* 0x009896800000a95d */ /* 0x002fea0003900000 */
[----:B------:R-:W1:Y:S02]  /*5240*/  @!P2 SYNCS.PHASECHK.TRANS64 P2, [R14+URZ+0xd0], R5 ;  /* 0x0000d0050e00a5a7 */ /* 0x000e64000804007f */
[----:B-1----:R-:W-:Y:S05]  /*5250*/  @!P2 BRA `(.L_x_54) ;  /* 0xfffffffc00f0a947 */ /* 0x002fea000383ffff */
[----:B------:R-:W-:Y:S05]  /*5260*/  BRA `(.L_x_96) ;  /* 0xffffffe4005c7947 */ /* 0x000fea000383ffff */
.L_x_63:
[----:B------:R-:W-:Y:S01]  /*5270*/  BSSY B0, `(.L_x_97) ;  /* 0x0000006000007945 */ /* 0x000fe20003800000 */
[----:B------:R-:W-:-:S07]  /*5280*/  IMAD.MOV.U32 R2, RZ, RZ, -0x1 ;  /* 0xffffffffff027424 */ /* 0x000fce00078e00ff */
[----:B------:R-:W-:Y:S05]  /*5290*/  WARPSYNC.COLLECTIVE R2, `(.L_x_98) ;  /* 0x00000000020c7348 */ /* 0x000fea0003c00000 */
[----:B------:R-:W-:Y:S02]  /*52a0*/  ELECT P2, UR62, PT ;  /* 0x00000000003e782f */ /* 0x000fe40003840000 */
[----:B------:R-:W-:Y:S01]  /*52b0*/  MOV R2, UR62 ;  /* 0x0000003e00027c02 */ /* 0x000fe20008000f00 */
[----:B------:R-:W-:Y:S10]  /*52c0*/  ENDCOLLECTIVE ;  /* 0x000000000000791b */ /* 0x000ff40003800000 */
.L_x_98:
[----:B------:R-:W-:Y:S05]  /*52d0*/  BSYNC B0 ;  /* 0x0000000000007941 */ /* 0x000fea0003800000 */
.L_x_97:
[----:B------:R-:W-:Y:S01]  /*52e0*/  PLOP3.LUT P0, PT, P2, PT, PT, 0x80, 0x0 ;  /* 0x000000000000781c */ /* 0x000fe2000170f070 */
[----:B------:R-:W-:-:S12]  /*52f0*/  BRA `(.L_x_99) ;  /* 0xffffffec00ac7947 */ /* 0x000fd8000383ffff */
.L_x_67:
[----:B0-----:R0:W1:Y:S02]  /*5300*/  SYNCS.PHASECHK.TRANS64.TRYWAIT P0, [R5+URZ], R2 ;  /* 0x00000002050075a7 */ /* 0x001064000800017f */
[----:B-1----:R-:W-:Y:S05]  /*5310*/  @!P0 NANOSLEEP.SYNCS 0x989680 ;  /* 0x009896800000895d */ /* 0x002fea0003900000 */
[----:B------:R-:W1:Y:S02]  /*5320*/  @!P0 SYNCS.PHASECHK.TRANS64 P0, [R5+URZ], R2 ;  /* 0x00000002050085a7 */ /* 0x000e64000800007f */
[----:B-1----:R-:W-:Y:S05]  /*5330*/  @!P0 BRA `(.L_x_67) ;  /* 0xfffffffc00f08947 */ /* 0x002fea000383ffff */
[----:B------:R-:W-:Y:S05]  /*5340*/  BRA `(.L_x_100) ;  /* 0xffffffec00ec7947 */ /* 0x000fea000383ffff */
.L_x_68:
[----:B0-----:R0:W1:Y:S02]  /*5350*/  SYNCS.PHASECHK.TRANS64.TRYWAIT P0, [R7+URZ], R4 ;  /* 0x00000004070075a7 */ /* 0x001064000800017f */
[----:B-1----:R-:W-:Y:S05]  /*5360*/  @!P0 NANOSLEEP.SYNCS 0x989680 ;  /* 0x009896800000895d */ /* 0x002fea0003900000 */
[----:B------:R-:W1:Y:S02]  /*5370*/  @!P0 SYNCS.PHASECHK.TRANS64 P0, [R7+URZ], R4 ;  /* 0x00000004070085a7 */ /* 0x000e64000800007f */
[----:B-1----:R-:W-:Y:S05]  /*5380*/  @!P0 BRA `(.L_x_68) ;  /* 0xfffffffc00f08947 */ /* 0x002fea000383ffff */
[----:B------:R-:W-:Y:S05]  /*5390*/  BRA `(.L_x_101) ;  /* 0xffffffec00fc7947 */ /* 0x000fea000383ffff */
.L_x_69:
[----:B0-----:R0:W1:Y:S02]  /*53a0*/  SYNCS.PHASECHK.TRANS64.TRYWAIT P0, [R6+URZ], R5 ;  /* 0x00000005060075a7 */ /* 0x001064000800017f */
[----:B-1----:R-:W-:Y:S05]  /*53b0*/  @!P0 NANOSLEEP.SYNCS 0x989680 ;  /* 0x009896800000895d */ /* 0x002fea0003900000 */
[----:B------:R-:W1:Y:S02]  /*53c0*/  @!P0 SYNCS.PHASECHK.TRANS64 P0, [R6+URZ], R5 ;  /* 0x00000005060085a7 */ /* 0x000e64000800007f */
[----:B-1----:R-:W-:Y:S05]  /*53d0*/  @!P0 BRA `(.L_x_69) ;  /* 0xfffffffc00f08947 */ /* 0x002fea000383ffff */
[----:B------:R-:W-:Y:S05]  /*53e0*/  BRA `(.L_x_102) ;  /* 0xfffffff0000c7947 */ /* 0x000fea000383ffff */
.L_x_70:
[----:B0-----:R0:W1:Y:S02]  /*53f0*/  SYNCS.PHASECHK.TRANS64.TRYWAIT P0, [R9+URZ], R4 ;  /* 0x00000004090075a7 */ /* 0x001064000800017f */
[----:B-1----:R-:W-:Y:S05]  /*5400*/  @!P0 NANOSLEEP.SYNCS 0x989680 ;  /* 0x009896800000895d */ /* 0x002fea0003900000 */
[----:B------:R-:W1:Y:S02]  /*5410*/  @!P0 SYNCS.PHASECHK.TRANS64 P0, [R9+URZ], R4 ;  /* 0x00000004090085a7 */ /* 0x000e64000800007f */
[----:B-1----:R-:W-:Y:S05]  /*5420*/  @!P0 BRA `(.L_x_70) ;  /* 0xfffffffc00f08947 */ /* 0x002fea000383ffff */
[----:B------:R-:W-:Y:S05]  /*5430*/  BRA `(.L_x_103) ;  /* 0xfffffff0001c7947 */ /* 0x000fea000383ffff */
.L_x_71:
[----:B0-----:R0:W1:Y:S02]  /*5440*/  SYNCS.PHASECHK.TRANS64.TRYWAIT P0, [R6+URZ], R5 ;  /* 0x00000005060075a7 */ /* 0x001064000800017f */
[----:B-1----:R-:W-:Y:S05]  /*5450*/  @!P0 NANOSLEEP.SYNCS 0x989680 ;  /* 0x009896800000895d */ /* 0x002fea0003900000 */
[----:B------:R-:W1:Y:S02]  /*5460*/  @!P0 SYNCS.PHASECHK.TRANS64 P0, [R6+URZ], R5 ;  /* 0x00000005060085a7 */ /* 0x000e64000800007f */
[----:B-1----:R-:W-:Y:S05]  /*5470*/  @!P0 BRA `(.L_x_71) ;  /* 0xfffffffc00f08947 */ /* 0x002fea000383ffff */
[----:B------:R-:W-:Y:S05]  /*5480*/  BRA `(.L_x_104) ;  /* 0xfffffff0002c7947 */ /* 0x000fea000383ffff */
.L_x_72:
[----:B0-----:R0:W1:Y:S02]  /*5490*/  SYNCS.PHASECHK.TRANS64.TRYWAIT P0, [R9+URZ], R4 ;  /* 0x00000004090075a7 */ /* 0x001064000800017f */
[----:B-1----:R-:W-:Y:S05]  /*54a0*/  @!P0 NANOSLEEP.SYNCS 0x989680 ;  /* 0x009896800000895d */ /* 0x002fea0003900000 */
[----:B------:R-:W1:Y:S02]  /*54b0*/  @!P0 SYNCS.PHASECHK.TRANS64 P0, [R9+URZ], R4 ;  /* 0x00000004090085a7 */ /* 0x000e64000800007f */
[----:B-1----:R-:W-:Y:S05]  /*54c0*/  @!P0 BRA `(.L_x_72) ;  /* 0xfffffffc00f08947 */ /* 0x002fea000383ffff */
[----:B------:R-:W-:Y:S05]  /*54d0*/  BRA `(.L_x_105) ;  /* 0xfffffff0003c7947 */ /* 0x000fea000383ffff */
.L_x_73:
[----:B0-----:R0:W1:Y:S02]  /*54e0*/  SYNCS.PHASECHK.TRANS64.TRYWAIT P0, [R6+URZ], R5 ;  /* 0x00000005060075a7 */ /* 0x001064000800017f */
[----:B-1----:R-:W-:Y:S05]  /*54f0*/  @!P0 NANOSLEEP.SYNCS 0x989680 ;  /* 0x009896800000895d */ /* 0x002fea0003900000 */
[----:B------:R-:W1:Y:S02]  /*5500*/  @!P0 SYNCS.PHASECHK.TRANS64 P0, [R6+URZ], R5 ;  /* 0x00000005060085a7 */ /* 0x000e64000800007f */
[----:B-1----:R-:W-:Y:S05]  /*5510*/  @!P0 BRA `(.L_x_73) ;  /* 0xfffffffc00f08947 */ /* 0x002fea000383ffff */
[----:B------:R-:W-:Y:S05]  /*5520*/  BRA `(.L_x_106) ;  /* 0xfffffff0004c7947 */ /* 0x000fea000383ffff */
.L_x_74:
[----:B0-----:R0:W1:Y:S02]  /*5530*/  SYNCS.PHASECHK.TRANS64.TRYWAIT P0, [R9+URZ], R4 ;  /* 0x00000004090075a7 */ /* 0x001064000800017f */
[----:B-1----:R-:W-:Y:S05]  /*5540*/  @!P0 NANOSLEEP.SYNCS 0x989680 ;  /* 0x009896800000895d */ /* 0x002fea0003900000 */
[----:B------:R-:W1:Y:S02]  /*5550*/  @!P0 SYNCS.PHASECHK.TRANS64 P0, [R9+URZ], R4 ;  /* 0x00000004090085a7 */ /* 0x000e64000800007f */
[----:B-1----:R-:W-:Y:S05]  /*5560*/  @!P0 BRA `(.L_x_74) ;  /* 0xfffffffc00f08947 */ /* 0x002fea000383ffff */
[----:B------:R-:W-:Y:S05]  /*5570*/  BRA `(.L_x_107) ;  /* 0xfffffff0005c7947 */ /* 0x000fea000383ffff */
.L_x_75:
[----:B0-----:R0:W1:Y:S02]  /*5580*/  SYNCS.PHASECHK.TRANS64.TRYWAIT P0, [R6+URZ], R5 ;  /* 0x00000005060075a7 */ /* 0x001064000800017f */
[----:B-1----:R-:W-:Y:S05]  /*5590*/  @!P0 NANOSLEEP.SYNCS 0x989680 ;  /* 0x009896800000895d */ /* 0x002fea0003900000 */
[----:B------:R-:W1:Y:S02]  /*55a0*/  @!P0 SYNCS.PHASECHK.TRANS64 P0, [R6+URZ], R5 ;  /* 0x00000005060085a7 */ /* 0x000e64000800007f */
[----:B-1----:R-:W-:Y:S05]  /*55b0*/  @!P0 BRA `(.L_x_75) ;  /* 0xfffffffc00f08947 */ /* 0x002fea000383ffff */
[----:B------:R-:W-:Y:S05]  /*55c0*/  BRA `(.L_x_108) ;  /* 0xfffffff0006c7947 */ /* 0x000fea000383ffff */
.L_x_76:
[----:B0-----:R0:W1:Y:S02]  /*55d0*/  SYNCS.PHASECHK.TRANS64.TRYWAIT P0, [R9+URZ], R4 ;  /* 0x00000004090075a7 */ /* 0x001064000800017f */
[----:B-1----:R-:W-:Y:S05]  /*55e0*/  @!P0 NANOSLEEP.SYNCS 0x989680 ;  /* 0x009896800000895d */ /* 0x002fea0003900000 */
[----:B------:R-:W1:Y:S02]  /*55f0*/  @!P0 SYNCS.PHASECHK.TRANS64 P0, [R9+URZ], R4 ;  /* 0x00000004090085a7 */ /* 0x000e64000800007f */
[----:B-1----:R-:W-:Y:S05]  /*5600*/  @!P0 BRA `(.L_x_76) ;  /* 0xfffffffc00f08947 */ /* 0x002fea000383ffff */
[----:B------:R-:W-:Y:S05]  /*5610*/  BRA `(.L_x_109) ;  /* 0xfffffff0007c7947 */ /* 0x000fea000383ffff */
.L_x_77:
[----:B0-----:R0:W1:Y:S02]  /*5620*/  SYNCS.PHASECHK.TRANS64.TRYWAIT P0, [R6+URZ], R5 ;  /* 0x00000005060075a7 */ /* 0x001064000800017f */
[----:B-1----:R-:W-:Y:S05]  /*5630*/  @!P0 NANOSLEEP.SYNCS 0x989680 ;  /* 0x009896800000895d */ /* 0x002fea0003900000 */
[----:B------:R-:W1:Y:S02]  /*5640*/  @!P0 SYNCS.PHASECHK.TRANS64 P0, [R6+URZ], R5 ;  /* 0x00000005060085a7 */ /* 0x000e64000800007f */
[----:B-1----:R-:W-:Y:S05]  /*5650*/  @!P0 BRA `(.L_x_77) ;  /* 0xfffffffc00f08947 */ /* 0x002fea000383ffff */
[----:B------:R-:W-:Y:S05]  /*5660*/  BRA `(.L_x_110) ;  /* 0xfffffff0008c7947 */ /* 0x000fea000383ffff */
.L_x_78:
[----:B0-----:R0:W1:Y:S02]  /*5670*/  SYNCS.PHASECHK.TRANS64.TRYWAIT P0, [R9+URZ], R4 ;  /* 0x00000004090075a7 */ /* 0x001064000800017f */
[----:B-1----:R-:W-:Y:S05]  /*5680*/  @!P0 NANOSLEEP.SYNCS 0x989680 ;  /* 0x009896800000895d */ /* 0x002fea0003900000 */
[----:B------:R-:W1:Y:S02]  /*5690*/  @!P0 SYNCS.PHASECHK.TRANS64 P0, [R9+URZ], R4 ;  /* 0x00000004090085a7 */ /* 0x000e64000800007f */
[----:B-1----:R-:W-:Y:S05]  /*56a0*/  @!P0 BRA `(.L_x_78) ;  /* 0xfffffffc00f08947 */ /* 0x002fea000383ffff */
[----:B------:R-:W-:Y:S05]  /*56b0*/  BRA `(.L_x_111) ;  /* 0xfffffff0009c7947 */ /* 0x000fea000383ffff */
.L_x_79:
[----:B0-----:R0:W1:Y:S02]  /*56c0*/  SYNCS.PHASECHK.TRANS64.TRYWAIT P0, [R6+URZ], R5 ;  /* 0x00000005060075a7 */ /* 0x001064000800017f */
[----:B-1----:R-:W-:Y:S05]  /*56d0*/  @!P0 NANOSLEEP.SYNCS 0x989680 ;  /* 0x009896800000895d */ /* 0x002fea0003900000 */
[----:B------:R-:W1:Y:S02]  /*56e0*/  @!P0 SYNCS.PHASECHK.TRANS64 P0, [R6+URZ], R5 ;  /* 0x00000005060085a7 */ /* 0x000e64000800007f */
[----:B-1----:R-:W-:Y:S05]  /*56f0*/  @!P0 BRA `(.L_x_79) ;  /* 0xfffffffc00f08947 */ /* 0x002fea000383ffff */
[----:B------:R-:W-:Y:S05]  /*5700*/  BRA `(.L_x_112) ;  /* 0xfffffff000ac7947 */ /* 0x000fea000383ffff */
.L_x_80:
[----:B0-----:R0:W1:Y:S02]  /*5710*/  SYNCS.PHASECHK.TRANS64.TRYWAIT P0, [R9+URZ], R4 ;  /* 0x00000004090075a7 */ /* 0x001064000800017f */
[----:B-1----:R-:W-:Y:S05]  /*5720*/  @!P0 NANOSLEEP.SYNCS 0x989680 ;  /* 0x009896800000895d */ /* 0x002fea0003900000 */
[----:B------:R-:W1:Y:S02]  /*5730*/  @!P0 SYNCS.PHASECHK.TRANS64 P0, [R9+URZ], R4 ;  /* 0x00000004090085a7 */ /* 0x000e64000800007f */
[----:B-1----:R-:W-:Y:S05]  /*5740*/  @!P0 BRA `(.L_x_80) ;  /* 0xfffffffc00f08947 */ /* 0x002fea000383ffff */
[----:B------:R-:W-:Y:S05]  /*5750*/  BRA `(.L_x_113) ;  /* 0xfffffff000bc7947 */ /* 0x000fea000383ffff */
.L_x_81:
[----:B0-----:R0:W1:Y:S02]  /*5760*/  SYNCS.PHASECHK.TRANS64.TRYWAIT P0, [R6+URZ], R5 ;  /* 0x00000005060075a7 */ /* 0x001064000800017f */
[----:B-1----:R-:W-:Y:S05]  /*5770*/  @!P0 NANOSLEEP.SYNCS 0x989680 ;  /* 0x009896800000895d */ /* 0x002fea0003900000 */
[----:B------:R-:W1:Y:S02]  /*5780*/  @!P0 SYNCS.PHASECHK.TRANS64 P0, [R6+URZ], R5 ;  /* 0x00000005060085a7 */ /* 0x000e64000800007f */
[----:B-1----:R-:W-:Y:S05]  /*5790*/  @!P0 BRA `(.L_x_81) ;  /* 0xfffffffc00f08947 */ /* 0x002fea000383ffff */
[----:B------:R-:W-:Y:S05]  /*57a0*/  BRA `(.L_x_114) ;  /* 0xfffffff000cc7947 */ /* 0x000fea000383ffff */
.L_x_82:
[----:B0-----:R0:W1:Y:S02]  /*57b0*/  SYNCS.PHASECHK.TRANS64.TRYWAIT P0, [R9+URZ], R4 ;  /* 0x00000004090075a7 */ /* 0x001064000800017f */
[----:B-1----:R-:W-:Y:S05]  /*57c0*/  @!P0 NANOSLEEP.SYNCS 0x989680 ;  /* 0x009896800000895d */ /* 0x002fea0003900000 */
[----:B------:R-:W1:Y:S02]  /*57d0*/  @!P0 SYNCS.PHASECHK.TRANS64 P0, [R9+URZ], R4 ;  /* 0x00000004090085a7 */ /* 0x000e64000800007f */
[----:B-1----:R-:W-:Y:S05]  /*57e0*/  @!P0 BRA `(.L_x_82) ;  /* 0xfffffffc00f08947 */ /* 0x002fea000383ffff */
[----:B------:R-:W-:Y:S05]  /*57f0*/  BRA `(.L_x_115) ;  /* 0xfffffff000dc7947 */ /* 0x000fea000383ffff */
.L_x_83:
[----:B0-----:R0:W1:Y:S02]  /*5800*/  SYNCS.PHASECHK.TRANS64.TRYWAIT P0, [R6+URZ], R5 ;  /* 0x00000005060075a7 */ /* 0x001064000800017f */
[----:B-1----:R-:W-:Y:S05]  /*5810*/  @!P0 NANOSLEEP.SYNCS 0x989680 ;  /* 0x009896800000895d */ /* 0x002fea0003900000 */
[----:B------:R-:W1:Y:S02]  /*5820*/  @!P0 SYNCS.PHASECHK.TRANS64 P0, [R6+URZ], R5 ;  /* 0x00000005060085a7 */ /* 0x000e64000800007f */
[----:B-1----:R-:W-:Y:S05]  /*5830*/  @!P0 BRA `(.L_x_83) ;  /* 0xfffffffc00f08947 */ /* 0x002fea000383ffff */
[----:B------:R-:W-:Y:S05]  /*5840*/  BRA `(.L_x_116) ;  /* 0xfffffff000ec7947 */ /* 0x000fea000383ffff */
.L_x_84:
[----:B0-----:R0:W1:Y:S02]  /*5850*/  SYNCS.PHASECHK.TRANS64.TRYWAIT P0, [R9+URZ], R4 ;  /* 0x00000004090075a7 */ /* 0x001064000800017f */
[----:B-1----:R-:W-:Y:S05]  /*5860*/  @!P0 NANOSLEEP.SYNCS 0x989680 ;  /* 0x009896800000895d */ /* 0x002fea0003900000 */
[----:B------:R-:W1:Y:S02]  /*5870*/  @!P0 SYNCS.PHASECHK.TRANS64 P0, [R9+URZ], R4 ;  /* 0x00000004090085a7 */ /* 0x000e64000800007f */
[----:B-1----:R-:W-:Y:S05]  /*5880*/  @!P0 BRA `(.L_x_84) ;  /* 0xfffffffc00f08947 */ /* 0x002fea000383ffff */
[----:B------:R-:W-:Y:S05]  /*5890*/  BRA `(.L_x_117) ;  /* 0xfffffff000fc7947 */ /* 0x000fea000383ffff */
.L_x_85:
[----:B0-----:R0:W1:Y:S02]  /*58a0*/  SYNCS.PHASECHK.TRANS64.TRYWAIT P0, [R6+URZ], R5 ;  /* 0x00000005060075a7 */ /* 0x001064000800017f */
[----:B-1----:R-:W-:Y:S05]  /*58b0*/  @!P0 NANOSLEEP.SYNCS 0x989680 ;  /* 0x009896800000895d */ /* 0x002fea0003900000 */
[----:B------:R-:W1:Y:S02]  /*58c0*/  @!P0 SYNCS.PHASECHK.TRANS64 P0, [R6+URZ], R5 ;  /* 0x00000005060085a7 */ /* 0x000e64000800007f */
[----:B-1----:R-:W-:Y:S05]  /*58d0*/  @!P0 BRA `(.L_x_85) ;  /* 0xfffffffc00f08947 */ /* 0x002fea000383ffff */
[----:B------:R-:W-:Y:S05]  /*58e0*/  BRA `(.L_x_118) ;  /* 0xfffffff4000c7947 */ /* 0x000fea000383ffff */
.L_x_86:
[----:B0-----:R0:W1:Y:S02]  /*58f0*/  SYNCS.PHASECHK.TRANS64.TRYWAIT P0, [R9+URZ], R4 ;  /* 0x00000004090075a7 */ /* 0x001064000800017f */
[----:B-1----:R-:W-:Y:S05]  /*5900*/  @!P0 NANOSLEEP.SYNCS 0x989680 ;  /* 0x009896800000895d */ /* 0x002fea0003900000 */
[----:B------:R-:W1:Y:S02]  /*5910*/  @!P0 SYNCS.PHASECHK.TRANS64 P0, [R9+URZ], R4 ;  /* 0x00000004090085a7 */ /* 0x000e64000800007f */
[----:B-1----:R-:W-:Y:S05]  /*5920*/  @!P0 BRA `(.L_x_86) ;  /* 0xfffffffc00f08947 */ /* 0x002fea000383ffff */
[----:B------:R-:W-:Y:S05]  /*5930*/  BRA `(.L_x_119) ;  /* 0xfffffff4001c7947 */ /* 0x000fea000383ffff */
.L_x_87:
[----:B0-----:R0:W1:Y:S02]  /*5940*/  SYNCS.PHASECHK.TRANS64.TRYWAIT P0, [R6+URZ], R5 ;  /* 0x00000005060075a7 */ /* 0x001064000800017f */
[----:B-1----:R-:W-:Y:S05]  /*5950*/  @!P0 NANOSLEEP.SYNCS 0x989680 ;  /* 0x009896800000895d */ /* 0x002fea0003900000 */
[----:B------:R-:W1:Y:S02]  /*5960*/  @!P0 SYNCS.PHASECHK.TRANS64 P0, [R6+URZ], R5 ;  /* 0x00000005060085a7 */ /* 0x000e64000800007f */
[----:B-1----:R-:W-:Y:S05]  /*5970*/  @!P0 BRA `(.L_x_87) ;  /* 0xfffffffc00f08947 */ /* 0x002fea000383ffff */
[----:B------:R-:W-:Y:S05]  /*5980*/  BRA `(.L_x_120) ;  /* 0xfffffff4002c7947 */ /* 0x000fea000383ffff */
.L_x_88:
[----:B0-----:R0:W1:Y:S02]  /*5990*/  SYNCS.PHASECHK.TRANS64.TRYWAIT P0, [R9+URZ], R4 ;  /* 0x00000004090075a7 */ /* 0x001064000800017f */
[----:B-1----:R-:W-:Y:S05]  /*59a0*/  @!P0 NANOSLEEP.SYNCS 0x989680 ;  /* 0x009896800000895d */ /* 0x002fea0003900000 */
[----:B------:R-:W1:Y:S02]  /*59b0*/  @!P0 SYNCS.PHASECHK.TRANS64 P0, [R9+URZ], R4 ;  /* 0x00000004090085a7 */ /* 0x000e64000800007f */
[----:B-1----:R-:W-:Y:S05]  /*59c0*/  @!P0 BRA `(.L_x_88) ;  /* 0xfffffffc00f08947 */ /* 0x002fea000383ffff */
[----:B------:R-:W-:Y:S05]  /*59d0*/  BRA `(.L_x_121) ;  /* 0xfffffff4003c7947 */ /* 0x000fea000383ffff */
.L_x_89:
[----:B0-----:R0:W1:Y:S02]  /*59e0*/  SYNCS.PHASECHK.TRANS64.TRYWAIT P0, [R6+URZ], R5 ;  /* 0x00000005060075a7 */ /* 0x001064000800017f */
[----:B-1----:R-:W-:Y:S05]  /*59f0*/  @!P0 NANOSLEEP.SYNCS 0x989680 ;  /* 0x009896800000895d */ /* 0x002fea0003900000 */
[----:B------:R-:W1:Y:S02]  /*5a00*/  @!P0 SYNCS.PHASECHK.TRANS64 P0, [R6+URZ], R5 ;  /* 0x00000005060085a7 */ /* 0x000e64000800007f */
[----:B-1----:R-:W-:Y:S05]  /*5a10*/  @!P0 BRA `(.L_x_89) ;  /* 0xfffffffc00f08947 */ /* 0x002fea000383ffff */
[----:B------:R-:W-:Y:S05]  /*5a20*/  BRA `(.L_x_122) ;  /* 0xfffffff4004c7947 */ /* 0x000fea000383ffff */
.L_x_90:
[----:B0-----:R0:W1:Y:S02]  /*5a30*/  SYNCS.PHASECHK.TRANS64.TRYWAIT P0, [R9+URZ], R4 ;  /* 0x00000004090075a7 */ /* 0x001064000800017f */
[----:B-1----:R-:W-:Y:S05]  /*5a40*/  @!P0 NANOSLEEP.SYNCS 0x989680 ;  /* 0x009896800000895d */ /* 0x002fea0003900000 */
[----:B------:R-:W1:Y:S02]  /*5a50*/  @!P0 SYNCS.PHASECHK.TRANS64 P0, [R9+URZ], R4 ;  /* 0x00000004090085a7 */ /* 0x000e64000800007f */
[----:B-1----:R-:W-:Y:S05]  /*5a60*/  @!P0 BRA `(.L_x_90) ;  /* 0xfffffffc00f08947 */ /* 0x002fea000383ffff */
[----:B------:R-:W-:Y:S05]  /*5a70*/  BRA `(.L_x_123) ;  /* 0xfffffff4005c7947 */ /* 0x000fea000383ffff */
.L_x_91:
[----:B0-----:R0:W1:Y:S02]  /*5a80*/  SYNCS.PHASECHK.TRANS64.TRYWAIT P0, [R6+URZ], R5 ;  /* 0x00000005060075a7 */ /* 0x001064000800017f */
[----:B-1----:R-:W-:Y:S05]  /*5a90*/  @!P0 NANOSLEEP.SYNCS 0x989680 ;  /* 0x009896800000895d */ /* 0x002fea0003900000 */
[----:B------:R-:W1:Y:S02]  /*5aa0*/  @!P0 SYNCS.PHASECHK.TRANS64 P0, [R6+URZ], R5 ;  /* 0x00000005060085a7 */ /* 0x000e64000800007f */
[----:B-1----:R-:W-:Y:S05]  /*5ab0*/  @!P0 BRA `(.L_x_91) ;  /* 0xfffffffc00f08947 */ /* 0x002fea000383ffff */
[----:B------:R-:W-:Y:S05]  /*5ac0*/  BRA `(.L_x_124) ;  /* 0xfffffff400647947 */ /* 0x000fea000383ffff */
.L_x_125:
[----:B------:R-:W-:-:S00]  /*5ad0*/  BRA `(.L_x_125) ;  /* 0xfffffffc00fc7947 */ /* 0x000fc0000383ffff */
[----:B------:R-:W-:-:S00]  /*5ae0*/  NOP ;  /* 0x0000000000007918 */ /* 0x000fc00000000000 */
        /* <DEDUP_REMOVED lines=9> */
.L_x_126:


//--------------------- .nv.shared._ZN7cutlass13device_kernelINS_4gemm6kernel13GemmUniversalIN4cute5tupleIJiiiiEEENS1_10collective13CollectiveMmaINS1_37MainloopSm90TmaGmmaWarpSpecializedFP8ILi26ENS5_IJNS4_1CILi1EEESB_SB_EEENS1_35KernelTmaWarpSpecializedCooperativeEEENS5_IJNSA_ILi128EEENSA_ILi8EEENSA_ILi64EEEEEENS_12float_e4m3_tENS5_IJlSB_lEEESJ_SK_NS4_8TiledMMAINS4_8MMA_AtomIJNS4_4SM904GMMA29MMA_64x8x32_F32E4M3E4M3_SS_TNILNSO_7ScaleInE1ELSQ_1EEEEEENS4_6LayoutINS5_IJNSA_ILi2EEESB_SB_EEENS5_IJSB_NSA_ILi0EEESW_EEEEENS5_IJNS4_10UnderscoreESZ_SZ_EEEEENS4_13SM90_TMA_LOADENS4_14ComposedLayoutINS4_7SwizzleILi2ELi4ELi3EEENS4_18smem_ptr_flag_bitsILi8EEENST_INS5_IJSG_SH_EEENS5_IJSH_SB_EEEEEEEvNS4_8identityES12_S1B_vS1C_EENS_8epilogue10collective6detail29Sm90TmaWarpSpecializedAdapterINS1F_15DefaultEpilogueISJ_SK_SK_NS1E_6thread17LinearCombinationISJ_Li1EffLNS1J_9ScaleType4KindE0ELNS_15FloatRoundStyleE2ESJ_EENS1_15EpilogueDefaultEEEEEvvEEEEvNT_6ParamsE --------------------------
	.section	.nv.shared._ZN7cutlass13device_kernelINS_4gemm6kernel13GemmUniversalIN4cute5tupleIJiiiiEEENS1_10collective13CollectiveMmaINS1_37MainloopSm90TmaGmmaWarpSpecializedFP8ILi26ENS5_IJNS4_1CILi1EEESB_SB_EEENS1_35KernelTmaWarpSpecializedCooperativeEEENS5_IJNSA_ILi128EEENSA_ILi8EEENSA_ILi64EEEEEENS_12float_e4m3_tENS5_IJlSB_lEEESJ_SK_NS4_8TiledMMAINS4_8MMA_AtomIJNS4_4SM904GMMA29MMA_64x8x32_F32E4M3E4M3_SS_TNILNSO_7ScaleInE1ELSQ_1EEEEEENS4_6LayoutINS5_IJNSA_ILi2EEESB_SB_EEENS5_IJSB_NSA_ILi0EEESW_EEEEENS5_IJNS4_10UnderscoreESZ_SZ_EEEEENS4_13SM90_TMA_LOADENS4_14ComposedLayoutINS4_7SwizzleILi2ELi4ELi3EEENS4_18smem_ptr_flag_bitsILi8EEENST_INS5_IJSG_SH_EEENS5_IJSH_SB_EEEEEEEvNS4_8identityES12_S1B_vS1C_EENS_8epilogue10collective6detail29Sm90TmaWarpSpecializedAdapterINS1F_15DefaultEpilogueISJ_SK_SK_NS1E_6thread17LinearCombinationISJ_Li1EffLNS1J_9ScaleType4KindE0ELNS_15FloatRoundStyleE2ESJ_EENS1_15EpilogueDefaultEEEEEvvEEEEvNT_6ParamsE,"aw",@nobits
	.sectionflags	@""
	.align	16
	.zero		1024


//--------------------- .nv.shared.reserved.0     --------------------------
	.section	.nv.shared.reserved.0,"aw",@nobits
	.weak		__nv_reservedSMEM_offset_0_alias
	.size		__nv_reservedSMEM_offset_0_alias, 0, 0
	.other		__nv_reservedSMEM_offset_0_alias,@"STO_CUDA_RESERVED_SHARED STV_DEFAULT"
__nv_reservedSMEM_offset_0_alias:
	.zero		0


//--------------------- .nv.global                --------------------------
	.section	.nv.global,"aw",@nobits
.nv.global:
	.type		_ZN39_INTERNAL_2a374dd2_4_k_cu_4e3047f6_36824cute1_E,@object
	.size		_ZN39_INTERNAL_2a374dd2_4_k_cu_4e3047f6_36824cute1_E,(_ZN39_INTERNAL_2a374dd2_4_k_cu_4e3047f6_36824cuda3std3__45__cpo6cbeginE - _ZN39_INTERNAL_2a374dd2_4_k_cu_4e3047f6_36824cute1_E)
_ZN39_INTERNAL_2a374dd2_4_k_cu_4e3047f6_36824cute1_E:
	.zero		1
	.type		_ZN39_INTERNAL_2a374dd2_4_k_cu_4e3047f6_36824cuda3std3__45__cpo6cbeginE,@object
	.size		_ZN39_INTERNAL_2a374dd2_4_k_cu_4e3047f6_36824cuda3std3__45__cpo6cbeginE,(_ZN39_INTERNAL_2a374dd2_4_k_cu_4e3047f6_36824cuda3std3__48in_placeE - _ZN39_INTERNAL_2a374dd2_4_k_cu_4e3047f6_36824cuda3std3__45__cpo6cbeginE)
_ZN39_INTERNAL_2a374dd2_4_k_cu_4e3047f6_36824cuda3std3__45__cpo6cbeginE:
	.zero		1
	.type		_ZN39_INTERNAL_2a374dd2_4_k_cu_4e3047f6_36824cuda3std3__48in_placeE,@object
	.size		_ZN39_INTERNAL_2a374dd2_4_k_cu_4e3047f6_36824cuda3std3__48in_placeE,(_ZN39_INTERNAL_2a374dd2_4_k_cu_4e3047f6_36824cuda3std6ranges3__45__cpo9iter_moveE - _ZN39_INTERNAL_2a374dd2_4_k_cu_4e3047f6_36824cuda3std3__48in_placeE)
_ZN39_INTERNAL_2a374dd2_4_k_cu_4e3047f6_36824cuda3std3__48in_placeE:
	.zero		1
	.type		_ZN39_INTERNAL_2a374dd2_4_k_cu_4e3047f6_36824cuda3std6ranges3__45__cpo9iter_moveE,@object
	.size		_ZN39_INTERNAL_2a374dd2_4_k_cu_4e3047f6_36824cuda3std6ranges3__45__cpo9iter_moveE,(_ZN39_INTERNAL_2a374dd2_4_k_cu_4e3047f6_36824cuda3std3__45__cpo5beginE - _ZN39_INTERNAL_2a374dd2_4_k_cu_4e3047f6_36824cuda3std6ranges3__45__cpo9iter_moveE)
_ZN39_INTERNAL_2a374dd2_4_k_cu_4e3047f6_36824cuda3std6ranges3__45__cpo9iter_moveE:
	.zero		1
	.type		_ZN39_INTERNAL_2a374dd2_4_k_cu_4e3047f6_36824cuda3std3__45__cpo5beginE,@object
	.size		_ZN39_INTERNAL_2a374dd2_4_k_cu_4e3047f6_36824cuda3std3__45__cpo5beginE,(_ZN39_INTERNAL_2a374dd2_4_k_cu_4e3047f6_36824cuda3std3__441_GLOBAL__N__2a374dd2_4_k_cu_4e3047f6_36826ignoreE - _ZN39_INTERNAL_2a374dd2_4_k_cu_4e3047f6_36824cuda3std3__45__cpo5beginE)
_ZN39_INTERNAL_2a374dd2_4_k_cu_4e3047f6_36824cuda3std3__45__cpo5beginE:
	.zero		1
	.type		_ZN39_INTERNAL_2a374dd2_4_k_cu_4e3047f6_36824cuda3std3__441_GLOBAL__N__2a374dd2_4_k_cu_4e3047f6_36826ignoreE,@object
	.size		_ZN39_INTERNAL_2a374dd2_4_k_cu_4e3047f6_36824cuda3std3__441_GLOBAL__N__2a374dd2_4_k_cu_4e3047f6_36826ignoreE,(_ZN39_INTERNAL_2a374dd2_4_k_cu_4e3047f6_36824cute7productE - _ZN39_INTERNAL_2a374dd2_4_k_cu_4e3047f6_36824cuda3std3__441_GLOBAL__N__2a374dd2_4_k_cu_4e3047f6_36826ignoreE)
_ZN39_INTERNAL_2a374dd2_4_k_cu_4e3047f6_36824cuda3std3__441_GLOBAL__N__2a374dd2_4_k_cu_4e3047f6_36826ignoreE:
	.zero		1
	.type		_ZN39_INTERNAL_2a374dd2_4_k_cu_4e3047f6_36824cute7productE,@object
	.size		_ZN39_INTERNAL_2a374dd2_4_k_cu_4e3047f6_36824cute7productE,(_ZN39_INTERNAL_2a374dd2_4_k_cu_4e3047f6_36824cuda3std3__45__cpo3endE - _ZN39_INTERNAL_2a374dd2_4_k_cu_4e3047f6_36824cute7productE)
_ZN39_INTERNAL_2a374dd2_4_k_cu_4e3047f6_36824cute7productE:
	.zero		1
	.type		_ZN39_INTERNAL_2a374dd2_4_k_cu_4e3047f6_36824cuda3std3__45__cpo3endE,@object
	.size		_ZN39_INTERNAL_2a374dd2_4_k_cu_4e3047f6_36824cuda3std3__45__cpo3endE,(_ZN39_INTERNAL_2a374dd2_4_k_cu_4e3047f6_36824cuda3std3__419piecewise_constructE - _ZN39_INTERNAL_2a374dd2_4_k_cu_4e3047f6_36824cuda3std3__45__cpo3endE)
_ZN39_INTERNAL_2a374dd2_4_k_cu_4e3047f6_36824cuda3std3__45__cpo3endE:
	.zero		1
	.type		_ZN39_INTERNAL_2a374dd2_4_k_cu_4e3047f6_36824cuda3std3__419piecewise_constructE,@object
	.size		_ZN39_INTERNAL_2a374dd2_4_k_cu_4e3047f6_36824cuda3std3__419piecewise_constructE,(_ZN39_INTERNAL_2a374dd2_4_k_cu_4e3047f6_36824cuda3std3__45__cpo4cendE - _ZN39_INTERNAL_2a374dd2_4_k_cu_4e3047f6_36824cuda3std3__419piecewise_constructE)
_ZN39_INTERNAL_2a374dd2_4_k_cu_4e3047f6_36824cuda3std3__419piecewise_constructE:
	.zero		1
	.type		_ZN39_INTERNAL_2a374dd2_4_k_cu_4e3047f6_36824cuda3std3__45__cpo4cendE,@object
	.size		_ZN39_INTERNAL_2a374dd2_4_k_cu_4e3047f6_36824cuda3std3__45__cpo4cendE,(_ZN39_INTERNAL_2a374dd2_4_k_cu_4e3047f6_36824cuda3std6ranges3__45__cpo4swapE - _ZN39_INTERNAL_2a374dd2_4_k_cu_4e3047f6_36824cuda3std3__45__cpo4cendE)
_ZN39_INTERNAL_2a374dd2_4_k_cu_4e3047f6_36824cuda3std3__45__cpo4cendE:
	.zero		1
	.type		_ZN39_INTERNAL_2a374dd2_4_k_cu_4e3047f6_36824cuda3std6ranges3__45__cpo4swapE,@object
	.size		_ZN39_INTERNAL_2a374dd2_4_k_cu_4e3047f6_36824cuda3std6ranges3__45__cpo4swapE,(.L_7 - _ZN39_INTERNAL_2a374dd2_4_k_cu_4e3047f6_36824cuda3std6ranges3__45__cpo4swapE)
_ZN39_INTERNAL_2a374dd2_4_k_cu_4e3047f6_36824cuda3std6ranges3__45__cpo4swapE:
	.zero		1
.L_7:


//--------------------- .nv.constant0._ZN7cutlass13device_kernelINS_4gemm6kernel13GemmUniversalIN4cute5tupleIJiiiiEEENS1_10collective13CollectiveMmaINS1_37MainloopSm90TmaGmmaWarpSpecializedFP8ILi26ENS5_IJNS4_1CILi1EEESB_SB_EEENS1_35KernelTmaWarpSpecializedCooperativeEEENS5_IJNSA_ILi128EEENSA_ILi8EEENSA_ILi64EEEEEENS_12float_e4m3_tENS5_IJlSB_lEEESJ_SK_NS4_8TiledMMAINS4_8MMA_AtomIJNS4_4SM904GMMA29MMA_64x8x32_F32E4M3E4M3_SS_TNILNSO_7ScaleInE1ELSQ_1EEEEEENS4_6LayoutINS5_IJNSA_ILi2EEESB_SB_EEENS5_IJSB_NSA_ILi0EEESW_EEEEENS5_IJNS4_10UnderscoreESZ_SZ_EEEEENS4_13SM90_TMA_LOADENS4_14ComposedLayoutINS4_7SwizzleILi2ELi4ELi3EEENS4_18smem_ptr_flag_bitsILi8EEENST_INS5_IJSG_SH_EEENS5_IJSH_SB_EEEEEEEvNS4_8identityES12_S1B_vS1C_EENS_8epilogue10collective6detail29Sm90TmaWarpSpecializedAdapterINS1F_15DefaultEpilogueISJ_SK_SK_NS1E_6thread17LinearCombinationISJ_Li1EffLNS1J_9ScaleType4KindE0ELNS_15FloatRoundStyleE2ESJ_EENS1_15EpilogueDefaultEEEEEvvEEEEvNT_6ParamsE --------------------------
	.section	.nv.constant0._ZN7cutlass13device_kernelINS_4gemm6kernel13GemmUniversalIN4cute5tupleIJiiiiEEENS1_10collective13CollectiveMmaINS1_37MainloopSm90TmaGmmaWarpSpecializedFP8ILi26ENS5_IJNS4_1CILi1EEESB_SB_EEENS1_35KernelTmaWarpSpecializedCooperativeEEENS5_IJNSA_ILi128EEENSA_ILi8EEENSA_ILi64EEEEEENS_12float_e4m3_tENS5_IJlSB_lEEESJ_SK_NS4_8TiledMMAINS4_8MMA_AtomIJNS4_4SM904GMMA29MMA_64x8x32_F32E4M3E4M3_SS_TNILNSO_7ScaleInE1ELSQ_1EEEEEENS4_6LayoutINS5_IJNSA_ILi2EEESB_SB_EEENS5_IJSB_NSA_ILi0EEESW_EEEEENS5_IJNS4_10UnderscoreESZ_SZ_EEEEENS4_13SM90_TMA_LOADENS4_14ComposedLayoutINS4_7SwizzleILi2ELi4ELi3EEENS4_18smem_ptr_flag_bitsILi8EEENST_INS5_IJSG_SH_EEENS5_IJSH_SB_EEEEEEEvNS4_8identityES12_S1B_vS1C_EENS_8epilogue10collective6detail29Sm90TmaWarpSpecializedAdapterINS1F_15DefaultEpilogueISJ_SK_SK_NS1E_6thread17LinearCombinationISJ_Li1EffLNS1J_9ScaleType4KindE0ELNS_15FloatRoundStyleE2ESJ_EENS1_15EpilogueDefaultEEEEEvvEEEEvNT_6ParamsE,"a",@progbits
	.sectionflags	@""
	.align	4
.nv.constant0._ZN7cutlass13device_kernelINS_4gemm6kernel13GemmUniversalIN4cute5tupleIJiiiiEEENS1_10collective13CollectiveMmaINS1_37MainloopSm90TmaGmmaWarpSpecializedFP8ILi26ENS5_IJNS4_1CILi1EEESB_SB_EEENS1_35KernelTmaWarpSpecializedCooperativeEEENS5_IJNSA_ILi128EEENSA_ILi8EEENSA_ILi64EEEEEENS_12float_e4m3_tENS5_IJlSB_lEEESJ_SK_NS4_8TiledMMAINS4_8MMA_AtomIJNS4_4SM904GMMA29MMA_64x8x32_F32E4M3E4M3_SS_TNILNSO_7ScaleInE1ELSQ_1EEEEEENS4_6LayoutINS5_IJNSA_ILi2EEESB_SB_EEENS5_IJSB_NSA_ILi0EEESW_EEEEENS5_IJNS4_10UnderscoreESZ_SZ_EEEEENS4_13SM90_TMA_LOADENS4_14ComposedLayoutINS4_7SwizzleILi2ELi4ELi3EEENS4_18smem_ptr_flag_bitsILi8EEENST_INS5_IJSG_SH_EEENS5_IJSH_SB_EEEEEEEvNS4_8identityES12_S1B_vS1C_EENS_8epilogue10collective6detail29Sm90TmaWarpSpecializedAdapterINS1F_15DefaultEpilogueISJ_SK_SK_NS1E_6thread17LinearCombinationISJ_Li1EffLNS1J_9ScaleType4KindE0ELNS_15FloatRoundStyleE2ESJ_EENS1_15EpilogueDefaultEEEEEvvEEEEvNT_6ParamsE:
	.zero		1664


//--------------------- SYMBOLS --------------------------

	.type		.nv.reservedSmem.offset0,@object
	.size		.nv.reservedSmem.offset0,0x4
